	.target	sm_90a

	.elftype	@"ET_EXEC"


//--------------------- .note.nv.tkinfo           --------------------------
	.section	.note.nv.tkinfo,"",@"SHT_NOTE"
	.sectionflags	@"SHF_NOTE_NV_TKINFO"
	.tkinfo
        /*0018*/ 	.word	0x00000002
        /*0030*/ 	.string	""
        /*0030*/ 	.string	"ptxas"
        /*0030*/ 	.string	"Cuda compilation tools, release 13.0, V13.0.88"
        /*0030*/ 	.string	"Build cuda_13.0.r13.0/compiler.36424714_0"
        /*0030*/ 	.string	"-arch sm_90a -m 64 "



//--------------------- .note.nv.cuinfo           --------------------------
	.section	.note.nv.cuinfo,"",@"SHT_NOTE"
	.sectionflags	@"SHF_NOTE_NV_CUINFO"
        /*0018*/ 	.short	0x0002
        /*001a*/ 	.short	0x005a
        /*001c*/ 	.short	0x0082
	.zero		2


//--------------------- .nv.info                  --------------------------
	.section	.nv.info,"",@"SHT_CUDA_INFO"
	.align	4


	//----- nvinfo : EIATTR_REGCOUNT
	.align		4
        /*0000*/ 	.byte	0x04, 0x2f
        /*0002*/ 	.short	(.L_15 - .L_14)
	.align		4
.L_14:
        /*0004*/ 	.word	index@(_ZN7cutlass13device_kernelINS_4gemm6kernel13GemmUniversalIN4cute5tupleIJiiiiEEENS1_10collective13CollectiveMmaINS1_34MainloopSm90TmaGmmaWarpSpecializedILi100ENS5_IJNS4_1CILi1EEESB_SB_EEENS1_32KernelTmaWarpSpecializedPingpongEEENS5_IJNSA_ILi64EEENSA_ILi8EEENSA_ILi16EEEEEENS_6half_tENS5_IJlSB_lEEESJ_SK_NS4_8TiledMMAINS4_8MMA_AtomIJNS4_4SM904GMMA24MMA_64x8x16_F32F16F16_SSILNSO_5MajorE0ELSQ_0ELNSO_7ScaleInE1ELSR_1EEEEEENS4_6LayoutISC_NS5_IJNSA_ILi0EEESV_SV_EEEEENS5_IJNS4_10UnderscoreESY_SY_EEEEENS4_13SM90_TMA_LOADENS4_14ComposedLayoutINS4_7SwizzleILi1ELi4ELi3EEENS4_18smem_ptr_flag_bitsILi16EEENSU_INS5_IJSG_SH_EEENS5_IJSH_SB_EEEEEEEvNS4_8identityES11_S1A_vS1B_EENS_8epilogue10collective6detail29Sm90TmaWarpSpecializedAdapterINS1E_15DefaultEpilogueISJ_SK_SK_NS1D_6thread17LinearCombinationISJ_Li1EffLNS1I_9ScaleType4KindE0ELNS_15FloatRoundStyleE2ESJ_EENS1_15EpilogueDefaultEEEEEvvEEEEvNT_6ParamsE)
        /*0008*/ 	.word	0x000000a8


	//----- nvinfo : EIATTR_FRAME_SIZE
	.align		4
.L_15:
        /*000c*/ 	.byte	0x04, 0x11
        /*000e*/ 	.short	(.L_17 - .L_16)
	.align		4
.L_16:
        /*0010*/ 	.word	index@(_ZN7cutlass13device_kernelINS_4gemm6kernel13GemmUniversalIN4cute5tupleIJiiiiEEENS1_10collective13CollectiveMmaINS1_34MainloopSm90TmaGmmaWarpSpecializedILi100ENS5_IJNS4_1CILi1EEESB_SB_EEENS1_32KernelTmaWarpSpecializedPingpongEEENS5_IJNSA_ILi64EEENSA_ILi8EEENSA_ILi16EEEEEENS_6half_tENS5_IJlSB_lEEESJ_SK_NS4_8TiledMMAINS4_8MMA_AtomIJNS4_4SM904GMMA24MMA_64x8x16_F32F16F16_SSILNSO_5MajorE0ELSQ_0ELNSO_7ScaleInE1ELSR_1EEEEEENS4_6LayoutISC_NS5_IJNSA_ILi0EEESV_SV_EEEEENS5_IJNS4_10UnderscoreESY_SY_EEEEENS4_13SM90_TMA_LOADENS4_14ComposedLayoutINS4_7SwizzleILi1ELi4ELi3EEENS4_18smem_ptr_flag_bitsILi16EEENSU_INS5_IJSG_SH_EEENS5_IJSH_SB_EEEEEEEvNS4_8identityES11_S1A_vS1B_EENS_8epilogue10collective6detail29Sm90TmaWarpSpecializedAdapterINS1E_15DefaultEpilogueISJ_SK_SK_NS1D_6thread17LinearCombinationISJ_Li1EffLNS1I_9ScaleType4KindE0ELNS_15FloatRoundStyleE2ESJ_EENS1_15EpilogueDefaultEEEEEvvEEEEvNT_6ParamsE)
        /*0014*/ 	.word	0x00000000


	//----- nvinfo : EIATTR_MIN_STACK_SIZE
	.align		4
.L_17:
        /*0018*/ 	.byte	0x04, 0x12
        /*001a*/ 	.short	(.L_19 - .L_18)
	.align		4
.L_18:
        /*001c*/ 	.word	index@(_ZN7cutlass13device_kernelINS_4gemm6kernel13GemmUniversalIN4cute5tupleIJiiiiEEENS1_10collective13CollectiveMmaINS1_34MainloopSm90TmaGmmaWarpSpecializedILi100ENS5_IJNS4_1CILi1EEESB_SB_EEENS1_32KernelTmaWarpSpecializedPingpongEEENS5_IJNSA_ILi64EEENSA_ILi8EEENSA_ILi16EEEEEENS_6half_tENS5_IJlSB_lEEESJ_SK_NS4_8TiledMMAINS4_8MMA_AtomIJNS4_4SM904GMMA24MMA_64x8x16_F32F16F16_SSILNSO_5MajorE0ELSQ_0ELNSO_7ScaleInE1ELSR_1EEEEEENS4_6LayoutISC_NS5_IJNSA_ILi0EEESV_SV_EEEEENS5_IJNS4_10UnderscoreESY_SY_EEEEENS4_13SM90_TMA_LOADENS4_14ComposedLayoutINS4_7SwizzleILi1ELi4ELi3EEENS4_18smem_ptr_flag_bitsILi16EEENSU_INS5_IJSG_SH_EEENS5_IJSH_SB_EEEEEEEvNS4_8identityES11_S1A_vS1B_EENS_8epilogue10collective6detail29Sm90TmaWarpSpecializedAdapterINS1E_15DefaultEpilogueISJ_SK_SK_NS1D_6thread17LinearCombinationISJ_Li1EffLNS1I_9ScaleType4KindE0ELNS_15FloatRoundStyleE2ESJ_EENS1_15EpilogueDefaultEEEEEvvEEEEvNT_6ParamsE)
        /*0020*/ 	.word	0x00000000
.L_19:


//--------------------- .nv.compat                --------------------------
	.section	.nv.compat,"",@"SHT_CUDA_COMPAT_INFO"
	.align	4
        /*0000*/ 	.byte	0x02, 0x09, 0x01, 0x00, 0x02, 0x02, 0x04, 0x00, 0x02, 0x05, 0x05, 0x00, 0x03, 0x07, 0x01, 0x01
        /*0010*/ 	.byte	0x02, 0x03, 0x01, 0x00, 0x02, 0x06, 0x01, 0x00, 0x04, 0x0b, 0x08, 0x00, 0x00, 0x00, 0x00, 0x00
        /*0020*/ 	.byte	0x00, 0x00, 0x00, 0x00


//--------------------- .nv.info._ZN7cutlass13device_kernelINS_4gemm6kernel13GemmUniversalIN4cute5tupleIJiiiiEEENS1_10collective13CollectiveMmaINS1_34MainloopSm90TmaGmmaWarpSpecializedILi100ENS5_IJNS4_1CILi1EEESB_SB_EEENS1_32KernelTmaWarpSpecializedPingpongEEENS5_IJNSA_ILi64EEENSA_ILi8EEENSA_ILi16EEEEEENS_6half_tENS5_IJlSB_lEEESJ_SK_NS4_8TiledMMAINS4_8MMA_AtomIJNS4_4SM904GMMA24MMA_64x8x16_F32F16F16_SSILNSO_5MajorE0ELSQ_0ELNSO_7ScaleInE1ELSR_1EEEEEENS4_6LayoutISC_NS5_IJNSA_ILi0EEESV_SV_EEEEENS5_IJNS4_10UnderscoreESY_SY_EEEEENS4_13SM90_TMA_LOADENS4_14ComposedLayoutINS4_7SwizzleILi1ELi4ELi3EEENS4_18smem_ptr_flag_bitsILi16EEENSU_INS5_IJSG_SH_EEENS5_IJSH_SB_EEEEEEEvNS4_8identityES11_S1A_vS1B_EENS_8epilogue10collective6detail29Sm90TmaWarpSpecializedAdapterINS1E_15DefaultEpilogueISJ_SK_SK_NS1D_6thread17LinearCombinationISJ_Li1EffLNS1I_9ScaleType4KindE0ELNS_15FloatRoundStyleE2ESJ_EENS1_15EpilogueDefaultEEEEEvvEEEEvNT_6ParamsE --------------------------
	.section	.nv.info._ZN7cutlass13device_kernelINS_4gemm6kernel13GemmUniversalIN4cute5tupleIJiiiiEEENS1_10collective13CollectiveMmaINS1_34MainloopSm90TmaGmmaWarpSpecializedILi100ENS5_IJNS4_1CILi1EEESB_SB_EEENS1_32KernelTmaWarpSpecializedPingpongEEENS5_IJNSA_ILi64EEENSA_ILi8EEENSA_ILi16EEEEEENS_6half_tENS5_IJlSB_lEEESJ_SK_NS4_8TiledMMAINS4_8MMA_AtomIJNS4_4SM904GMMA24MMA_64x8x16_F32F16F16_SSILNSO_5MajorE0ELSQ_0ELNSO_7ScaleInE1ELSR_1EEEEEENS4_6LayoutISC_NS5_IJNSA_ILi0EEESV_SV_EEEEENS5_IJNS4_10UnderscoreESY_SY_EEEEENS4_13SM90_TMA_LOADENS4_14ComposedLayoutINS4_7SwizzleILi1ELi4ELi3EEENS4_18smem_ptr_flag_bitsILi16EEENSU_INS5_IJSG_SH_EEENS5_IJSH_SB_EEEEEEEvNS4_8identityES11_S1A_vS1B_EENS_8epilogue10collective6detail29Sm90TmaWarpSpecializedAdapterINS1E_15DefaultEpilogueISJ_SK_SK_NS1D_6thread17LinearCombinationISJ_Li1EffLNS1I_9ScaleType4KindE0ELNS_15FloatRoundStyleE2ESJ_EENS1_15EpilogueDefaultEEEEEvvEEEEvNT_6ParamsE,"",@"SHT_CUDA_INFO"
	.sectionflags	@""
	.align	4


	//----- nvinfo : EIATTR_CUDA_API_VERSION
	.align		4
        /*0000*/ 	.byte	0x04, 0x37
        /*0002*/ 	.short	(.L_21 - .L_20)
.L_20:
        /*0004*/ 	.word	0x00000082


	//----- nvinfo : EIATTR_KPARAM_INFO
	.align		4
.L_21:
        /*0008*/ 	.byte	0x04, 0x17
        /*000a*/ 	.short	(.L_23 - .L_22)
.L_22:
        /*000c*/ 	.word	0x00000000
        /*0010*/ 	.short	0x0000
        /*0012*/ 	.short	0x0070
        /*0014*/ 	.byte	0x00, 0xf0, 0x01, 0x10


	//----- nvinfo : EIATTR_SPARSE_MMA_MASK
	.align		4
.L_23:
        /*0018*/ 	.byte	0x03, 0x50
        /*001a*/ 	.short	0x0000


	//----- nvinfo : EIATTR_MAXREG_COUNT
	.align		4
        /*001c*/ 	.byte	0x03, 0x1b
        /*001e*/ 	.short	0x00a8


	//----- nvinfo : EIATTR_NUM_BARRIERS
	.align		4
        /*0020*/ 	.byte	0x02, 0x4c
        /*0022*/ 	.byte	0x01
	.zero		1


	//----- nvinfo : EIATTR_EXTERNS
	.align		4
        /*0024*/ 	.byte	0x04, 0x0f
        /*0026*/ 	.short	(.L_25 - .L_24)


	//   ....[0]....
	.align		4
.L_24:
        /*0028*/ 	.word	index@(__assertfail)


	//----- nvinfo : EIATTR_MERCURY_ISA_VERSION
	.align		4
.L_25:
        /*002c*/ 	.byte	0x03, 0x5f
        /*002e*/ 	.short	0x0101


	//----- nvinfo : EIATTR_INT_WARP_WIDE_INSTR_OFFSETS
	.align		4
        /*0030*/ 	.byte	0x04, 0x31
        /*0032*/ 	.short	(.L_27 - .L_26)


	//   ....[0]....
.L_26:
        /*0034*/ 	.word	0x00000ff0


	//   ....[1]....
        /*0038*/ 	.word	0x00001010


	//   ....[2]....
        /*003c*/ 	.word	0x00001090


	//   ....[3]....
        /*0040*/ 	.word	0x000010a0


	//   ....[4]....
        /*0044*/ 	.word	0x000010b0


	//   ....[5]....
        /*0048*/ 	.word	0x000010d0


	//   ....[6]....
        /*004c*/ 	.word	0x00001160


	//   ....[7]....
        /*0050*/ 	.word	0x00001180


	//----- nvinfo : EIATTR_COOP_GROUP_MASK_REGIDS
	.align		4
.L_27:
        /*0054*/ 	.byte	0x04, 0x29
        /*0056*/ 	.short	(.L_29 - .L_28)


	//   ....[0]....
.L_28:
        /*0058*/ 	.word	0xffffffff


	//   ....[1]....
        /*005c*/ 	.word	0xffffffff


	//   ....[2]....
        /*0060*/ 	.word	0xffffffff


	//   ....[3]....
        /*0064*/ 	.word	0xffffffff


	//   ....[4]....
        /*0068*/ 	.word	0xffffffff


	//   ....[5]....
        /*006c*/ 	.word	0xffffffff


	//----- nvinfo : EIATTR_COOP_GROUP_INSTR_OFFSETS
	.align		4
.L_29:
        /*0070*/ 	.byte	0x04, 0x28
        /*0072*/ 	.short	(.L_31 - .L_30)


	//   ....[0]....
.L_30:
        /*0074*/ 	.word	0x00000060


	//   ....[1]....
        /*0078*/ 	.word	0x00000070


	//   ....[2]....
        /*007c*/ 	.word	0x00000130


	//   ....[3]....
        /*0080*/ 	.word	0x00000ef0


	//   ....[4]....
        /*0084*/ 	.word	0x00000f30


	//   ....[5]....
        /*0088*/ 	.word	0x00000f70


	//----- nvinfo : EIATTR_REG_RECONFIG
	.align		4
.L_31:
        /*008c*/ 	.byte	0x01, 0x54
	.zero		2


	//----- nvinfo : EIATTR_SYSCALL_OFFSETS
	.align		4
        /*0090*/ 	.byte	0x04, 0x46
        /*0092*/ 	.short	(.L_33 - .L_32)


	//   ....[0]....
.L_32:
        /*0094*/ 	.word	0x00002230


	//----- nvinfo : EIATTR_MBARRIER_INSTR_OFFSETS
	.align		4
.L_33:
        /*0098*/ 	.byte	0x04, 0x39
        /*009a*/ 	.short	(.L_35 - .L_34)


	//   ....[0]....
.L_34:
        /*009c*/ 	.word	0x00000250
        /*00a0*/ 	.word	0x000000ff
        /*00a4*/ 	.word	0x00000000
        /*00a8*/ 	.short	0x0100
        /*00aa*/ 	.byte	0x08
	.zero		1


	//   ....[1]....
        /*00ac*/ 	.word	0x00000260
        /*00b0*/ 	.word	0x000000ff
        /*00b4*/ 	.word	0x00000320
        /*00b8*/ 	.short	0x0100
        /*00ba*/ 	.byte	0x08
	.zero		1


	//   ....[2]....
        /*00bc*/ 	.word	0x00000270
        /*00c0*/ 	.word	0x000000ff
        /*00c4*/ 	.word	0x00000008
        /*00c8*/ 	.short	0x0100
        /*00ca*/ 	.byte	0x08
	.zero		1


	//   ....[3]....
        /*00cc*/ 	.word	0x00000280
        /*00d0*/ 	.word	0x000000ff
        /*00d4*/ 	.word	0x00000328
        /*00d8*/ 	.short	0x0100
        /*00da*/ 	.byte	0x08
	.zero		1


	//   ....[4]....
        /*00dc*/ 	.word	0x00000290
        /*00e0*/ 	.word	0x000000ff
        /*00e4*/ 	.word	0x00000010
        /*00e8*/ 	.short	0x0100
        /*00ea*/ 	.byte	0x08
	.zero		1


	//   ....[5]....
        /*00ec*/ 	.word	0x000002a0
        /*00f0*/ 	.word	0x000000ff
        /*00f4*/ 	.word	0x00000330
        /*00f8*/ 	.short	0x0100
        /*00fa*/ 	.byte	0x08
	.zero		1


	//   ....[6]....
        /*00fc*/ 	.word	0x000002b0
        /*0100*/ 	.word	0x000000ff
        /*0104*/ 	.word	0x00000018
        /*0108*/ 	.short	0x0100
        /*010a*/ 	.byte	0x08
	.zero		1


	//   ....[7]....
        /*010c*/ 	.word	0x000002c0
        /*0110*/ 	.word	0x000000ff
        /*0114*/ 	.word	0x00000338
        /*0118*/ 	.short	0x0100
        /*011a*/ 	.byte	0x08
	.zero		1


	//   ....[8]....
        /*011c*/ 	.word	0x000002d0
        /*0120*/ 	.word	0x000000ff
        /*0124*/ 	.word	0x00000020
        /*0128*/ 	.short	0x0100
        /*012a*/ 	.byte	0x08
	.zero		1


	//   ....[9]....
        /*012c*/ 	.word	0x000002e0
        /*0130*/ 	.word	0x000000ff
        /*0134*/ 	.word	0x00000340
        /*0138*/ 	.short	0x0100
        /*013a*/ 	.byte	0x08
	.zero		1


	//   ....[10]....
        /*013c*/ 	.word	0x000002f0
        /*0140*/ 	.word	0x000000ff
        /*0144*/ 	.word	0x00000028
        /*0148*/ 	.short	0x0100
        /*014a*/ 	.byte	0x08
	.zero		1


	//   ....[11]....
        /*014c*/ 	.word	0x00000300
        /*0150*/ 	.word	0x000000ff
        /*0154*/ 	.word	0x00000348
        /*0158*/ 	.short	0x0100
        /*015a*/ 	.byte	0x08
	.zero		1


	//   ....[12]....
        /*015c*/ 	.word	0x00000310
        /*0160*/ 	.word	0x000000ff
        /*0164*/ 	.word	0x00000030
        /*0168*/ 	.short	0x0100
        /*016a*/ 	.byte	0x08
	.zero		1


	//   ....[13]....
        /*016c*/ 	.word	0x00000320
        /*0170*/ 	.word	0x000000ff
        /*0174*/ 	.word	0x00000350
        /*0178*/ 	.short	0x0100
        /*017a*/ 	.byte	0x08
	.zero		1


	//   ....[14]....
        /*017c*/ 	.word	0x00000330
        /*0180*/ 	.word	0x000000ff
        /*0184*/ 	.word	0x00000038
        /*0188*/ 	.short	0x0100
        /*018a*/ 	.byte	0x08
	.zero		1


	//   ....[15]....
        /*018c*/ 	.word	0x00000340
        /*0190*/ 	.word	0x000000ff
        /*0194*/ 	.word	0x00000358
        /*0198*/ 	.short	0x0100
        /*019a*/ 	.byte	0x08
	.zero		1


	//   ....[16]....
        /*019c*/ 	.word	0x00000350
        /*01a0*/ 	.word	0x000000ff
        /*01a4*/ 	.word	0x00000040
        /*01a8*/ 	.short	0x0100
        /*01aa*/ 	.byte	0x08
	.zero		1


	//   ....[17]....
        /*01ac*/ 	.word	0x00000360
        /*01b0*/ 	.word	0x000000ff
        /*01b4*/ 	.word	0x00000360
        /*01b8*/ 	.short	0x0100
        /*01ba*/ 	.byte	0x08
	.zero		1


	//   ....[18]....
        /*01bc*/ 	.word	0x00000370
        /*01c0*/ 	.word	0x000000ff
        /*01c4*/ 	.word	0x00000048
        /*01c8*/ 	.short	0x0100
        /*01ca*/ 	.byte	0x08
	.zero		1


	//   ....[19]....
        /*01cc*/ 	.word	0x00000380
        /*01d0*/ 	.word	0x000000ff
        /*01d4*/ 	.word	0x00000368
        /*01d8*/ 	.short	0x0100
        /*01da*/ 	.byte	0x08
	.zero		1


	//   ....[20]....
        /*01dc*/ 	.word	0x00000390
        /*01e0*/ 	.word	0x000000ff
        /*01e4*/ 	.word	0x00000050
        /*01e8*/ 	.short	0x0100
        /*01ea*/ 	.byte	0x08
	.zero		1


	//   ....[21]....
        /*01ec*/ 	.word	0x000003a0
        /*01f0*/ 	.word	0x000000ff
        /*01f4*/ 	.word	0x00000370
        /*01f8*/ 	.short	0x0100
        /*01fa*/ 	.byte	0x08
	.zero		1


	//   ....[22]....
        /*01fc*/ 	.word	0x000003b0
        /*0200*/ 	.word	0x000000ff
        /*0204*/ 	.word	0x00000058
        /*0208*/ 	.short	0x0100
        /*020a*/ 	.byte	0x08
	.zero		1


	//   ....[23]....
        /*020c*/ 	.word	0x000003c0
        /*0210*/ 	.word	0x000000ff
        /*0214*/ 	.word	0x00000378
        /*0218*/ 	.short	0x0100
        /*021a*/ 	.byte	0x08
	.zero		1


	//   ....[24]....
        /*021c*/ 	.word	0x000003d0
        /*0220*/ 	.word	0x000000ff
        /*0224*/ 	.word	0x00000060
        /*0228*/ 	.short	0x0100
        /*022a*/ 	.byte	0x08
	.zero		1


	//   ....[25]....
        /*022c*/ 	.word	0x000003e0
        /*0230*/ 	.word	0x000000ff
        /*0234*/ 	.word	0x00000380
        /*0238*/ 	.short	0x0100
        /*023a*/ 	.byte	0x08
	.zero		1


	//   ....[26]....
        /*023c*/ 	.word	0x000003f0
        /*0240*/ 	.word	0x000000ff
        /*0244*/ 	.word	0x00000068
        /*0248*/ 	.short	0x0100
        /*024a*/ 	.byte	0x08
	.zero		1


	//   ....[27]....
        /*024c*/ 	.word	0x00000400
        /*0250*/ 	.word	0x000000ff
        /*0254*/ 	.word	0x00000388
        /*0258*/ 	.short	0x0100
        /*025a*/ 	.byte	0x08
	.zero		1


	//   ....[28]....
        /*025c*/ 	.word	0x00000410
        /*0260*/ 	.word	0x000000ff
        /*0264*/ 	.word	0x00000070
        /*0268*/ 	.short	0x0100
        /*026a*/ 	.byte	0x08
	.zero		1


	//   ....[29]....
        /*026c*/ 	.word	0x00000420
        /*0270*/ 	.word	0x000000ff
        /*0274*/ 	.word	0x00000390
        /*0278*/ 	.short	0x0100
        /*027a*/ 	.byte	0x08
	.zero		1


	//   ....[30]....
        /*027c*/ 	.word	0x00000430
        /*0280*/ 	.word	0x000000ff
        /*0284*/ 	.word	0x00000078
        /*0288*/ 	.short	0x0100
        /*028a*/ 	.byte	0x08
	.zero		1


	//   ....[31]....
        /*028c*/ 	.word	0x00000440
        /*0290*/ 	.word	0x000000ff
        /*0294*/ 	.word	0x00000398
        /*0298*/ 	.short	0x0100
        /*029a*/ 	.byte	0x08
	.zero		1


	//   ....[32]....
        /*029c*/ 	.word	0x00000450
        /*02a0*/ 	.word	0x000000ff
        /*02a4*/ 	.word	0x00000080
        /*02a8*/ 	.short	0x0100
        /*02aa*/ 	.byte	0x08
	.zero		1


	//   ....[33]....
        /*02ac*/ 	.word	0x00000460
        /*02b0*/ 	.word	0x000000ff
        /*02b4*/ 	.word	0x000003a0
        /*02b8*/ 	.short	0x0100
        /*02ba*/ 	.byte	0x08
	.zero		1


	//   ....[34]....
        /*02bc*/ 	.word	0x00000470
        /*02c0*/ 	.word	0x000000ff
        /*02c4*/ 	.word	0x00000088
        /*02c8*/ 	.short	0x0100
        /*02ca*/ 	.byte	0x08
	.zero		1


	//   ....[35]....
        /*02cc*/ 	.word	0x00000480
        /*02d0*/ 	.word	0x000000ff
        /*02d4*/ 	.word	0x000003a8
        /*02d8*/ 	.short	0x0100
        /*02da*/ 	.byte	0x08
	.zero		1


	//   ....[36]....
        /*02dc*/ 	.word	0x00000490
        /*02e0*/ 	.word	0x000000ff
        /*02e4*/ 	.word	0x00000090
        /*02e8*/ 	.short	0x0100
        /*02ea*/ 	.byte	0x08
	.zero		1


	//   ....[37]....
        /*02ec*/ 	.word	0x000004a0
        /*02f0*/ 	.word	0x000000ff
        /*02f4*/ 	.word	0x000003b0
        /*02f8*/ 	.short	0x0100
        /*02fa*/ 	.byte	0x08
	.zero		1


	//   ....[38]....
        /*02fc*/ 	.word	0x000004b0
        /*0300*/ 	.word	0x000000ff
        /*0304*/ 	.word	0x00000098
        /*0308*/ 	.short	0x0100
        /*030a*/ 	.byte	0x08
	.zero		1


	//   ....[39]....
        /*030c*/ 	.word	0x000004c0
        /*0310*/ 	.word	0x000000ff
        /*0314*/ 	.word	0x000003b8
        /*0318*/ 	.short	0x0100
        /*031a*/ 	.byte	0x08
	.zero		1


	//   ....[40]....
        /*031c*/ 	.word	0x000004d0
        /*0320*/ 	.word	0x000000ff
        /*0324*/ 	.word	0x000000a0
        /*0328*/ 	.short	0x0100
        /*032a*/ 	.byte	0x08
	.zero		1


	//   ....[41]....
        /*032c*/ 	.word	0x000004e0
        /*0330*/ 	.word	0x000000ff
        /*0334*/ 	.word	0x000003c0
        /*0338*/ 	.short	0x0100
        /*033a*/ 	.byte	0x08
	.zero		1


	//   ....[42]....
        /*033c*/ 	.word	0x000004f0
        /*0340*/ 	.word	0x000000ff
        /*0344*/ 	.word	0x000000a8
        /*0348*/ 	.short	0x0100
        /*034a*/ 	.byte	0x08
	.zero		1


	//   ....[43]....
        /*034c*/ 	.word	0x00000500
        /*0350*/ 	.word	0x000000ff
        /*0354*/ 	.word	0x000003c8
        /*0358*/ 	.short	0x0100
        /*035a*/ 	.byte	0x08
	.zero		1


	//   ....[44]....
        /*035c*/ 	.word	0x00000510
        /*0360*/ 	.word	0x000000ff
        /*0364*/ 	.word	0x000000b0
        /*0368*/ 	.short	0x0100
        /*036a*/ 	.byte	0x08
	.zero		1


	//   ....[45]....
        /*036c*/ 	.word	0x00000520
        /*0370*/ 	.word	0x000000ff
        /*0374*/ 	.word	0x000003d0
        /*0378*/ 	.short	0x0100
        /*037a*/ 	.byte	0x08
	.zero		1


	//   ....[46]....
        /*037c*/ 	.word	0x00000530
        /*0380*/ 	.word	0x000000ff
        /*0384*/ 	.word	0x000000b8
        /*0388*/ 	.short	0x0100
        /*038a*/ 	.byte	0x08
	.zero		1


	//   ....[47]....
        /*038c*/ 	.word	0x00000540
        /*0390*/ 	.word	0x000000ff
        /*0394*/ 	.word	0x000003d8
        /*0398*/ 	.short	0x0100
        /*039a*/ 	.byte	0x08
	.zero		1


	//   ....[48]....
        /*039c*/ 	.word	0x00000550
        /*03a0*/ 	.word	0x000000ff
        /*03a4*/ 	.word	0x000000c0
        /*03a8*/ 	.short	0x0100
        /*03aa*/ 	.byte	0x08
	.zero		1


	//   ....[49]....
        /*03ac*/ 	.word	0x00000560
        /*03b0*/ 	.word	0x000000ff
        /*03b4*/ 	.word	0x000003e0
        /*03b8*/ 	.short	0x0100
        /*03ba*/ 	.byte	0x08
	.zero		1


	//   ....[50]....
        /*03bc*/ 	.word	0x00000570
        /*03c0*/ 	.word	0x000000ff
        /*03c4*/ 	.word	0x000000c8
        /*03c8*/ 	.short	0x0100
        /*03ca*/ 	.byte	0x08
	.zero		1


	//   ....[51]....
        /*03cc*/ 	.word	0x00000580
        /*03d0*/ 	.word	0x000000ff
        /*03d4*/ 	.word	0x000003e8
        /*03d8*/ 	.short	0x0100
        /*03da*/ 	.byte	0x08
	.zero		1


	//   ....[52]....
        /*03dc*/ 	.word	0x00000590
        /*03e0*/ 	.word	0x000000ff
        /*03e4*/ 	.word	0x000000d0
        /*03e8*/ 	.short	0x0100
        /*03ea*/ 	.byte	0x08
	.zero		1


	//   ....[53]....
        /*03ec*/ 	.word	0x000005a0
        /*03f0*/ 	.word	0x000000ff
        /*03f4*/ 	.word	0x000003f0
        /*03f8*/ 	.short	0x0100
        /*03fa*/ 	.byte	0x08
	.zero		1


	//   ....[54]....
        /*03fc*/ 	.word	0x000005b0
        /*0400*/ 	.word	0x000000ff
        /*0404*/ 	.word	0x000000d8
        /*0408*/ 	.short	0x0100
        /*040a*/ 	.byte	0x08
	.zero		1


	//   ....[55]....
        /*040c*/ 	.word	0x000005c0
        /*0410*/ 	.word	0x000000ff
        /*0414*/ 	.word	0x000003f8
        /*0418*/ 	.short	0x0100
        /*041a*/ 	.byte	0x08
	.zero		1


	//   ....[56]....
        /*041c*/ 	.word	0x000005d0
        /*0420*/ 	.word	0x000000ff
        /*0424*/ 	.word	0x000000e0
        /*0428*/ 	.short	0x0100
        /*042a*/ 	.byte	0x08
	.zero		1


	//   ....[57]....
        /*042c*/ 	.word	0x000005e0
        /*0430*/ 	.word	0x000000ff
        /*0434*/ 	.word	0x00000400
        /*0438*/ 	.short	0x0100
        /*043a*/ 	.byte	0x08
	.zero		1


	//   ....[58]....
        /*043c*/ 	.word	0x000005f0
        /*0440*/ 	.word	0x000000ff
        /*0444*/ 	.word	0x000000e8
        /*0448*/ 	.short	0x0100
        /*044a*/ 	.byte	0x08
	.zero		1


	//   ....[59]....
        /*044c*/ 	.word	0x00000600
        /*0450*/ 	.word	0x000000ff
        /*0454*/ 	.word	0x00000408
        /*0458*/ 	.short	0x0100
        /*045a*/ 	.byte	0x08
	.zero		1


	//   ....[60]....
        /*045c*/ 	.word	0x00000610
        /*0460*/ 	.word	0x000000ff
        /*0464*/ 	.word	0x000000f0
        /*0468*/ 	.short	0x0100
        /*046a*/ 	.byte	0x08
	.zero		1


	//   ....[61]....
        /*046c*/ 	.word	0x00000620
        /*0470*/ 	.word	0x000000ff
        /*0474*/ 	.word	0x00000410
        /*0478*/ 	.short	0x0100
        /*047a*/ 	.byte	0x08
	.zero		1


	//   ....[62]....
        /*047c*/ 	.word	0x00000630
        /*0480*/ 	.word	0x000000ff
        /*0484*/ 	.word	0x000000f8
        /*0488*/ 	.short	0x0100
        /*048a*/ 	.byte	0x08
	.zero		1


	//   ....[63]....
        /*048c*/ 	.word	0x00000640
        /*0490*/ 	.word	0x000000ff
        /*0494*/ 	.word	0x00000418
        /*0498*/ 	.short	0x0100
        /*049a*/ 	.byte	0x08
	.zero		1


	//   ....[64]....
        /*049c*/ 	.word	0x00000650
        /*04a0*/ 	.word	0x000000ff
        /*04a4*/ 	.word	0x00000100
        /*04a8*/ 	.short	0x0100
        /*04aa*/ 	.byte	0x08
	.zero		1


	//   ....[65]....
        /*04ac*/ 	.word	0x00000660
        /*04b0*/ 	.word	0x000000ff
        /*04b4*/ 	.word	0x00000420
        /*04b8*/ 	.short	0x0100
        /*04ba*/ 	.byte	0x08
	.zero		1


	//   ....[66]....
        /*04bc*/ 	.word	0x00000670
        /*04c0*/ 	.word	0x000000ff
        /*04c4*/ 	.word	0x00000108
        /*04c8*/ 	.short	0x0100
        /*04ca*/ 	.byte	0x08
	.zero		1


	//   ....[67]....
        /*04cc*/ 	.word	0x00000680
        /*04d0*/ 	.word	0x000000ff
        /*04d4*/ 	.word	0x00000428
        /*04d8*/ 	.short	0x0100
        /*04da*/ 	.byte	0x08
	.zero		1


	//   ....[68]....
        /*04dc*/ 	.word	0x00000690
        /*04e0*/ 	.word	0x000000ff
        /*04e4*/ 	.word	0x00000110
        /*04e8*/ 	.short	0x0100
        /*04ea*/ 	.byte	0x08
	.zero		1


	//   ....[69]....
        /*04ec*/ 	.word	0x000006a0
        /*04f0*/ 	.word	0x000000ff
        /*04f4*/ 	.word	0x00000430
        /*04f8*/ 	.short	0x0100
        /*04fa*/ 	.byte	0x08
	.zero		1


	//   ....[70]....
        /*04fc*/ 	.word	0x000006b0
        /*0500*/ 	.word	0x000000ff
        /*0504*/ 	.word	0x00000118
        /*0508*/ 	.short	0x0100
        /*050a*/ 	.byte	0x08
	.zero		1


	//   ....[71]....
        /*050c*/ 	.word	0x000006c0
        /*0510*/ 	.word	0x000000ff
        /*0514*/ 	.word	0x00000438
        /*0518*/ 	.short	0x0100
        /*051a*/ 	.byte	0x08
	.zero		1


	//   ....[72]....
        /*051c*/ 	.word	0x000006d0
        /*0520*/ 	.word	0x000000ff
        /*0524*/ 	.word	0x00000120
        /*0528*/ 	.short	0x0100
        /*052a*/ 	.byte	0x08
	.zero		1


	//   ....[73]....
        /*052c*/ 	.word	0x000006e0
        /*0530*/ 	.word	0x000000ff
        /*0534*/ 	.word	0x00000440
        /*0538*/ 	.short	0x0100
        /*053a*/ 	.byte	0x08
	.zero		1


	//   ....[74]....
        /*053c*/ 	.word	0x000006f0
        /*0540*/ 	.word	0x000000ff
        /*0544*/ 	.word	0x00000128
        /*0548*/ 	.short	0x0100
        /*054a*/ 	.byte	0x08
	.zero		1


	//   ....[75]....
        /*054c*/ 	.word	0x00000700
        /*0550*/ 	.word	0x000000ff
        /*0554*/ 	.word	0x00000448
        /*0558*/ 	.short	0x0100
        /*055a*/ 	.byte	0x08
	.zero		1


	//   ....[76]....
        /*055c*/ 	.word	0x00000710
        /*0560*/ 	.word	0x000000ff
        /*0564*/ 	.word	0x00000130
        /*0568*/ 	.short	0x0100
        /*056a*/ 	.byte	0x08
	.zero		1


	//   ....[77]....
        /*056c*/ 	.word	0x00000720
        /*0570*/ 	.word	0x000000ff
        /*0574*/ 	.word	0x00000450
        /*0578*/ 	.short	0x0100
        /*057a*/ 	.byte	0x08
	.zero		1


	//   ....[78]....
        /*057c*/ 	.word	0x00000730
        /*0580*/ 	.word	0x000000ff
        /*0584*/ 	.word	0x00000138
        /*0588*/ 	.short	0x0100
        /*058a*/ 	.byte	0x08
	.zero		1


	//   ....[79]....
        /*058c*/ 	.word	0x00000740
        /*0590*/ 	.word	0x000000ff
        /*0594*/ 	.word	0x00000458
        /*0598*/ 	.short	0x0100
        /*059a*/ 	.byte	0x08
	.zero		1


	//   ....[80]....
        /*059c*/ 	.word	0x00000750
        /*05a0*/ 	.word	0x000000ff
        /*05a4*/ 	.word	0x00000140
        /*05a8*/ 	.short	0x0100
        /*05aa*/ 	.byte	0x08
	.zero		1


	//   ....[81]....
        /*05ac*/ 	.word	0x00000760
        /*05b0*/ 	.word	0x000000ff
        /*05b4*/ 	.word	0x00000460
        /*05b8*/ 	.short	0x0100
        /*05ba*/ 	.byte	0x08
	.zero		1


	//   ....[82]....
        /*05bc*/ 	.word	0x00000770
        /*05c0*/ 	.word	0x000000ff
        /*05c4*/ 	.word	0x00000148
        /*05c8*/ 	.short	0x0100
        /*05ca*/ 	.byte	0x08
	.zero		1


	//   ....[83]....
        /*05cc*/ 	.word	0x00000780
        /*05d0*/ 	.word	0x000000ff
        /*05d4*/ 	.word	0x00000468
        /*05d8*/ 	.short	0x0100
        /*05da*/ 	.byte	0x08
	.zero		1


	//   ....[84]....
        /*05dc*/ 	.word	0x00000790
        /*05e0*/ 	.word	0x000000ff
        /*05e4*/ 	.word	0x00000150
        /*05e8*/ 	.short	0x0100
        /*05ea*/ 	.byte	0x08
	.zero		1


	//   ....[85]....
        /*05ec*/ 	.word	0x000007a0
        /*05f0*/ 	.word	0x000000ff
        /*05f4*/ 	.word	0x00000470
        /*05f8*/ 	.short	0x0100
        /*05fa*/ 	.byte	0x08
	.zero		1


	//   ....[86]....
        /*05fc*/ 	.word	0x000007b0
        /*0600*/ 	.word	0x000000ff
        /*0604*/ 	.word	0x00000158
        /*0608*/ 	.short	0x0100
        /*060a*/ 	.byte	0x08
	.zero		1


	//   ....[87]....
        /*060c*/ 	.word	0x000007c0
        /*0610*/ 	.word	0x000000ff
        /*0614*/ 	.word	0x00000478
        /*0618*/ 	.short	0x0100
        /*061a*/ 	.byte	0x08
	.zero		1


	//   ....[88]....
        /*061c*/ 	.word	0x000007d0
        /*0620*/ 	.word	0x000000ff
        /*0624*/ 	.word	0x00000160
        /*0628*/ 	.short	0x0100
        /*062a*/ 	.byte	0x08
	.zero		1


	//   ....[89]....
        /*062c*/ 	.word	0x000007e0
        /*0630*/ 	.word	0x000000ff
        /*0634*/ 	.word	0x00000480
        /*0638*/ 	.short	0x0100
        /*063a*/ 	.byte	0x08
	.zero		1


	//   ....[90]....
        /*063c*/ 	.word	0x000007f0
        /*0640*/ 	.word	0x000000ff
        /*0644*/ 	.word	0x00000168
        /*0648*/ 	.short	0x0100
        /*064a*/ 	.byte	0x08
	.zero		1


	//   ....[91]....
        /*064c*/ 	.word	0x00000800
        /*0650*/ 	.word	0x000000ff
        /*0654*/ 	.word	0x00000488
        /*0658*/ 	.short	0x0100
        /*065a*/ 	.byte	0x08
	.zero		1


	//   ....[92]....
        /*065c*/ 	.word	0x00000810
        /*0660*/ 	.word	0x000000ff
        /*0664*/ 	.word	0x00000170
        /*0668*/ 	.short	0x0100
        /*066a*/ 	.byte	0x08
	.zero		1


	//   ....[93]....
        /*066c*/ 	.word	0x00000820
        /*0670*/ 	.word	0x000000ff
        /*0674*/ 	.word	0x00000490
        /*0678*/ 	.short	0x0100
        /*067a*/ 	.byte	0x08
	.zero		1


	//   ....[94]....
        /*067c*/ 	.word	0x00000830
        /*0680*/ 	.word	0x000000ff
        /*0684*/ 	.word	0x00000178
        /*0688*/ 	.short	0x0100
        /*068a*/ 	.byte	0x08
	.zero		1


	//   ....[95]....
        /*068c*/ 	.word	0x00000840
        /*0690*/ 	.word	0x000000ff
        /*0694*/ 	.word	0x00000498
        /*0698*/ 	.short	0x0100
        /*069a*/ 	.byte	0x08
	.zero		1


	//   ....[96]....
        /*069c*/ 	.word	0x00000850
        /*06a0*/ 	.word	0x000000ff
        /*06a4*/ 	.word	0x00000180
        /*06a8*/ 	.short	0x0100
        /*06aa*/ 	.byte	0x08
	.zero		1


	//   ....[97]....
        /*06ac*/ 	.word	0x00000860
        /*06b0*/ 	.word	0x000000ff
        /*06b4*/ 	.word	0x000004a0
        /*06b8*/ 	.short	0x0100
        /*06ba*/ 	.byte	0x08
	.zero		1


	//   ....[98]....
        /*06bc*/ 	.word	0x00000870
        /*06c0*/ 	.word	0x000000ff
        /*06c4*/ 	.word	0x00000188
        /*06c8*/ 	.short	0x0100
        /*06ca*/ 	.byte	0x08
	.zero		1


	//   ....[99]....
        /*06cc*/ 	.word	0x00000880
        /*06d0*/ 	.word	0x000000ff
        /*06d4*/ 	.word	0x000004a8
        /*06d8*/ 	.short	0x0100
        /*06da*/ 	.byte	0x08
	.zero		1


	//   ....[100]....
        /*06dc*/ 	.word	0x00000890
        /*06e0*/ 	.word	0x000000ff
        /*06e4*/ 	.word	0x00000190
        /*06e8*/ 	.short	0x0100
        /*06ea*/ 	.byte	0x08
	.zero		1


	//   ....[101]....
        /*06ec*/ 	.word	0x000008a0
        /*06f0*/ 	.word	0x000000ff
        /*06f4*/ 	.word	0x000004b0
        /*06f8*/ 	.short	0x0100
        /*06fa*/ 	.byte	0x08
	.zero		1


	//   ....[102]....
        /*06fc*/ 	.word	0x000008b0
        /*0700*/ 	.word	0x000000ff
        /*0704*/ 	.word	0x00000198
        /*0708*/ 	.short	0x0100
        /*070a*/ 	.byte	0x08
	.zero		1


	//   ....[103]....
        /*070c*/ 	.word	0x000008c0
        /*0710*/ 	.word	0x000000ff
        /*0714*/ 	.word	0x000004b8
        /*0718*/ 	.short	0x0100
        /*071a*/ 	.byte	0x08
	.zero		1


	//   ....[104]....
        /*071c*/ 	.word	0x000008d0
        /*0720*/ 	.word	0x000000ff
        /*0724*/ 	.word	0x000001a0
        /*0728*/ 	.short	0x0100
        /*072a*/ 	.byte	0x08
	.zero		1


	//   ....[105]....
        /*072c*/ 	.word	0x000008e0
        /*0730*/ 	.word	0x000000ff
        /*0734*/ 	.word	0x000004c0
        /*0738*/ 	.short	0x0100
        /*073a*/ 	.byte	0x08
	.zero		1


	//   ....[106]....
        /*073c*/ 	.word	0x000008f0
        /*0740*/ 	.word	0x000000ff
        /*0744*/ 	.word	0x000001a8
        /*0748*/ 	.short	0x0100
        /*074a*/ 	.byte	0x08
	.zero		1


	//   ....[107]....
        /*074c*/ 	.word	0x00000900
        /*0750*/ 	.word	0x000000ff
        /*0754*/ 	.word	0x000004c8
        /*0758*/ 	.short	0x0100
        /*075a*/ 	.byte	0x08
	.zero		1


	//   ....[108]....
        /*075c*/ 	.word	0x00000910
        /*0760*/ 	.word	0x000000ff
        /*0764*/ 	.word	0x000001b0
        /*0768*/ 	.short	0x0100
        /*076a*/ 	.byte	0x08
	.zero		1


	//   ....[109]....
        /*076c*/ 	.word	0x00000920
        /*0770*/ 	.word	0x000000ff
        /*0774*/ 	.word	0x000004d0
        /*0778*/ 	.short	0x0100
        /*077a*/ 	.byte	0x08
	.zero		1


	//   ....[110]....
        /*077c*/ 	.word	0x00000930
        /*0780*/ 	.word	0x000000ff
        /*0784*/ 	.word	0x000001b8
        /*0788*/ 	.short	0x0100
        /*078a*/ 	.byte	0x08
	.zero		1


	//   ....[111]....
        /*078c*/ 	.word	0x00000940
        /*0790*/ 	.word	0x000000ff
        /*0794*/ 	.word	0x000004d8
        /*0798*/ 	.short	0x0100
        /*079a*/ 	.byte	0x08
	.zero		1


	//   ....[112]....
        /*079c*/ 	.word	0x00000950
        /*07a0*/ 	.word	0x000000ff
        /*07a4*/ 	.word	0x000001c0
        /*07a8*/ 	.short	0x0100
        /*07aa*/ 	.byte	0x08
	.zero		1


	//   ....[113]....
        /*07ac*/ 	.word	0x00000960
        /*07b0*/ 	.word	0x000000ff
        /*07b4*/ 	.word	0x000004e0
        /*07b8*/ 	.short	0x0100
        /*07ba*/ 	.byte	0x08
	.zero		1


	//   ....[114]....
        /*07bc*/ 	.word	0x00000970
        /*07c0*/ 	.word	0x000000ff
        /*07c4*/ 	.word	0x000001c8
        /*07c8*/ 	.short	0x0100
        /*07ca*/ 	.byte	0x08
	.zero		1


	//   ....[115]....
        /*07cc*/ 	.word	0x00000980
        /*07d0*/ 	.word	0x000000ff
        /*07d4*/ 	.word	0x000004e8
        /*07d8*/ 	.short	0x0100
        /*07da*/ 	.byte	0x08
	.zero		1


	//   ....[116]....
        /*07dc*/ 	.word	0x00000990
        /*07e0*/ 	.word	0x000000ff
        /*07e4*/ 	.word	0x000001d0
        /*07e8*/ 	.short	0x0100
        /*07ea*/ 	.byte	0x08
	.zero		1


	//   ....[117]....
        /*07ec*/ 	.word	0x000009a0
        /*07f0*/ 	.word	0x000000ff
        /*07f4*/ 	.word	0x000004f0
        /*07f8*/ 	.short	0x0100
        /*07fa*/ 	.byte	0x08
	.zero		1


	//   ....[118]....
        /*07fc*/ 	.word	0x000009b0
        /*0800*/ 	.word	0x000000ff
        /*0804*/ 	.word	0x000001d8
        /*0808*/ 	.short	0x0100
        /*080a*/ 	.byte	0x08
	.zero		1


	//   ....[119]....
        /*080c*/ 	.word	0x000009c0
        /*0810*/ 	.word	0x000000ff
        /*0814*/ 	.word	0x000004f8
        /*0818*/ 	.short	0x0100
        /*081a*/ 	.byte	0x08
	.zero		1


	//   ....[120]....
        /*081c*/ 	.word	0x000009d0
        /*0820*/ 	.word	0x000000ff
        /*0824*/ 	.word	0x000001e0
        /*0828*/ 	.short	0x0100
        /*082a*/ 	.byte	0x08
	.zero		1


	//   ....[121]....
        /*082c*/ 	.word	0x000009e0
        /*0830*/ 	.word	0x000000ff
        /*0834*/ 	.word	0x00000500
        /*0838*/ 	.short	0x0100
        /*083a*/ 	.byte	0x08
	.zero		1


	//   ....[122]....
        /*083c*/ 	.word	0x000009f0
        /*0840*/ 	.word	0x000000ff
        /*0844*/ 	.word	0x000001e8
        /*0848*/ 	.short	0x0100
        /*084a*/ 	.byte	0x08
	.zero		1


	//   ....[123]....
        /*084c*/ 	.word	0x00000a00
        /*0850*/ 	.word	0x000000ff
        /*0854*/ 	.word	0x00000508
        /*0858*/ 	.short	0x0100
        /*085a*/ 	.byte	0x08
	.zero		1


	//   ....[124]....
        /*085c*/ 	.word	0x00000a10
        /*0860*/ 	.word	0x000000ff
        /*0864*/ 	.word	0x000001f0
        /*0868*/ 	.short	0x0100
        /*086a*/ 	.byte	0x08
	.zero		1


	//   ....[125]....
        /*086c*/ 	.word	0x00000a20
        /*0870*/ 	.word	0x000000ff
        /*0874*/ 	.word	0x00000510
        /*0878*/ 	.short	0x0100
        /*087a*/ 	.byte	0x08
	.zero		1


	//   ....[126]....
        /*087c*/ 	.word	0x00000a30
        /*0880*/ 	.word	0x000000ff
        /*0884*/ 	.word	0x000001f8
        /*0888*/ 	.short	0x0100
        /*088a*/ 	.byte	0x08
	.zero		1


	//   ....[127]....
        /*088c*/ 	.word	0x00000a40
        /*0890*/ 	.word	0x000000ff
        /*0894*/ 	.word	0x00000518
        /*0898*/ 	.short	0x0100
        /*089a*/ 	.byte	0x08
	.zero		1


	//   ....[128]....
        /*089c*/ 	.word	0x00000a50
        /*08a0*/ 	.word	0x000000ff
        /*08a4*/ 	.word	0x00000200
        /*08a8*/ 	.short	0x0100
        /*08aa*/ 	.byte	0x08
	.zero		1


	//   ....[129]....
        /*08ac*/ 	.word	0x00000a60
        /*08b0*/ 	.word	0x000000ff
        /*08b4*/ 	.word	0x00000520
        /*08b8*/ 	.short	0x0100
        /*08ba*/ 	.byte	0x08
	.zero		1


	//   ....[130]....
        /*08bc*/ 	.word	0x00000a70
        /*08c0*/ 	.word	0x000000ff
        /*08c4*/ 	.word	0x00000208
        /*08c8*/ 	.short	0x0100
        /*08ca*/ 	.byte	0x08
	.zero		1


	//   ....[131]....
        /*08cc*/ 	.word	0x00000a80
        /*08d0*/ 	.word	0x000000ff
        /*08d4*/ 	.word	0x00000528
        /*08d8*/ 	.short	0x0100
        /*08da*/ 	.byte	0x08
	.zero		1


	//   ....[132]....
        /*08dc*/ 	.word	0x00000a90
        /*08e0*/ 	.word	0x000000ff
        /*08e4*/ 	.word	0x00000210
        /*08e8*/ 	.short	0x0100
        /*08ea*/ 	.byte	0x08
	.zero		1


	//   ....[133]....
        /*08ec*/ 	.word	0x00000aa0
        /*08f0*/ 	.word	0x000000ff
        /*08f4*/ 	.word	0x00000530
        /*08f8*/ 	.short	0x0100
        /*08fa*/ 	.byte	0x08
	.zero		1


	//   ....[134]....
        /*08fc*/ 	.word	0x00000ab0
        /*0900*/ 	.word	0x000000ff
        /*0904*/ 	.word	0x00000218
        /*0908*/ 	.short	0x0100
        /*090a*/ 	.byte	0x08
	.zero		1


	//   ....[135]....
        /*090c*/ 	.word	0x00000ac0
        /*0910*/ 	.word	0x000000ff
        /*0914*/ 	.word	0x00000538
        /*0918*/ 	.short	0x0100
        /*091a*/ 	.byte	0x08
	.zero		1


	//   ....[136]....
        /*091c*/ 	.word	0x00000ad0
        /*0920*/ 	.word	0x000000ff
        /*0924*/ 	.word	0x00000220
        /*0928*/ 	.short	0x0100
        /*092a*/ 	.byte	0x08
	.zero		1


	//   ....[137]....
        /*092c*/ 	.word	0x00000ae0
        /*0930*/ 	.word	0x000000ff
        /*0934*/ 	.word	0x00000540
        /*0938*/ 	.short	0x0100
        /*093a*/ 	.byte	0x08
	.zero		1


	//   ....[138]....
        /*093c*/ 	.word	0x00000af0
        /*0940*/ 	.word	0x000000ff
        /*0944*/ 	.word	0x00000228
        /*0948*/ 	.short	0x0100
        /*094a*/ 	.byte	0x08
	.zero		1


	//   ....[139]....
        /*094c*/ 	.word	0x00000b00
        /*0950*/ 	.word	0x000000ff
        /*0954*/ 	.word	0x00000548
        /*0958*/ 	.short	0x0100
        /*095a*/ 	.byte	0x08
	.zero		1


	//   ....[140]....
        /*095c*/ 	.word	0x00000b10
        /*0960*/ 	.word	0x000000ff
        /*0964*/ 	.word	0x00000230
        /*0968*/ 	.short	0x0100
        /*096a*/ 	.byte	0x08
	.zero		1


	//   ....[141]....
        /*096c*/ 	.word	0x00000b20
        /*0970*/ 	.word	0x000000ff
        /*0974*/ 	.word	0x00000550
        /*0978*/ 	.short	0x0100
        /*097a*/ 	.byte	0x08
	.zero		1


	//   ....[142]....
        /*097c*/ 	.word	0x00000b30
        /*0980*/ 	.word	0x000000ff
        /*0984*/ 	.word	0x00000238
        /*0988*/ 	.short	0x0100
        /*098a*/ 	.byte	0x08
	.zero		1


	//   ....[143]....
        /*098c*/ 	.word	0x00000b40
        /*0990*/ 	.word	0x000000ff
        /*0994*/ 	.word	0x00000558
        /*0998*/ 	.short	0x0100
        /*099a*/ 	.byte	0x08
	.zero		1


	//   ....[144]....
        /*099c*/ 	.word	0x00000b50
        /*09a0*/ 	.word	0x000000ff
        /*09a4*/ 	.word	0x00000240
        /*09a8*/ 	.short	0x0100
        /*09aa*/ 	.byte	0x08
	.zero		1


	//   ....[145]....
        /*09ac*/ 	.word	0x00000b60
        /*09b0*/ 	.word	0x000000ff
        /*09b4*/ 	.word	0x00000560
        /*09b8*/ 	.short	0x0100
        /*09ba*/ 	.byte	0x08
	.zero		1


	//   ....[146]....
        /*09bc*/ 	.word	0x00000b70
        /*09c0*/ 	.word	0x000000ff
        /*09c4*/ 	.word	0x00000248
        /*09c8*/ 	.short	0x0100
        /*09ca*/ 	.byte	0x08
	.zero		1


	//   ....[147]....
        /*09cc*/ 	.word	0x00000b80
        /*09d0*/ 	.word	0x000000ff
        /*09d4*/ 	.word	0x00000568
        /*09d8*/ 	.short	0x0100
        /*09da*/ 	.byte	0x08
	.zero		1


	//   ....[148]....
        /*09dc*/ 	.word	0x00000b90
        /*09e0*/ 	.word	0x000000ff
        /*09e4*/ 	.word	0x00000250
        /*09e8*/ 	.short	0x0100
        /*09ea*/ 	.byte	0x08
	.zero		1


	//   ....[149]....
        /*09ec*/ 	.word	0x00000ba0
        /*09f0*/ 	.word	0x000000ff
        /*09f4*/ 	.word	0x00000570
        /*09f8*/ 	.short	0x0100
        /*09fa*/ 	.byte	0x08
	.zero		1


	//   ....[150]....
        /*09fc*/ 	.word	0x00000bb0
        /*0a00*/ 	.word	0x000000ff
        /*0a04*/ 	.word	0x00000258
        /*0a08*/ 	.short	0x0100
        /*0a0a*/ 	.byte	0x08
	.zero		1


	//   ....[151]....
        /*0a0c*/ 	.word	0x00000bc0
        /*0a10*/ 	.word	0x000000ff
        /*0a14*/ 	.word	0x00000578
        /*0a18*/ 	.short	0x0100
        /*0a1a*/ 	.byte	0x08
	.zero		1


	//   ....[152]....
        /*0a1c*/ 	.word	0x00000bd0
        /*0a20*/ 	.word	0x000000ff
        /*0a24*/ 	.word	0x00000260
        /*0a28*/ 	.short	0x0100
        /*0a2a*/ 	.byte	0x08
	.zero		1


	//   ....[153]....
        /*0a2c*/ 	.word	0x00000be0
        /*0a30*/ 	.word	0x000000ff
        /*0a34*/ 	.word	0x00000580
        /*0a38*/ 	.short	0x0100
        /*0a3a*/ 	.byte	0x08
	.zero		1


	//   ....[154]....
        /*0a3c*/ 	.word	0x00000bf0
        /*0a40*/ 	.word	0x000000ff
        /*0a44*/ 	.word	0x00000268
        /*0a48*/ 	.short	0x0100
        /*0a4a*/ 	.byte	0x08
	.zero		1


	//   ....[155]....
        /*0a4c*/ 	.word	0x00000c00
        /*0a50*/ 	.word	0x000000ff
        /*0a54*/ 	.word	0x00000588
        /*0a58*/ 	.short	0x0100
        /*0a5a*/ 	.byte	0x08
	.zero		1


	//   ....[156]....
        /*0a5c*/ 	.word	0x00000c10
        /*0a60*/ 	.word	0x000000ff
        /*0a64*/ 	.word	0x00000270
        /*0a68*/ 	.short	0x0100
        /*0a6a*/ 	.byte	0x08
	.zero		1


	//   ....[157]....
        /*0a6c*/ 	.word	0x00000c20
        /*0a70*/ 	.word	0x000000ff
        /*0a74*/ 	.word	0x00000590
        /*0a78*/ 	.short	0x0100
        /*0a7a*/ 	.byte	0x08
	.zero		1


	//   ....[158]....
        /*0a7c*/ 	.word	0x00000c30
        /*0a80*/ 	.word	0x000000ff
        /*0a84*/ 	.word	0x00000278
        /*0a88*/ 	.short	0x0100
        /*0a8a*/ 	.byte	0x08
	.zero		1


	//   ....[159]....
        /*0a8c*/ 	.word	0x00000c40
        /*0a90*/ 	.word	0x000000ff
        /*0a94*/ 	.word	0x00000598
        /*0a98*/ 	.short	0x0100
        /*0a9a*/ 	.byte	0x08
	.zero		1


	//   ....[160]....
        /*0a9c*/ 	.word	0x00000c50
        /*0aa0*/ 	.word	0x000000ff
        /*0aa4*/ 	.word	0x00000280
        /*0aa8*/ 	.short	0x0100
        /*0aaa*/ 	.byte	0x08
	.zero		1


	//   ....[161]....
        /*0aac*/ 	.word	0x00000c60
        /*0ab0*/ 	.word	0x000000ff
        /*0ab4*/ 	.word	0x000005a0
        /*0ab8*/ 	.short	0x0100
        /*0aba*/ 	.byte	0x08
	.zero		1


	//   ....[162]....
        /*0abc*/ 	.word	0x00000c70
        /*0ac0*/ 	.word	0x000000ff
        /*0ac4*/ 	.word	0x00000288
        /*0ac8*/ 	.short	0x0100
        /*0aca*/ 	.byte	0x08
	.zero		1


	//   ....[163]....
        /*0acc*/ 	.word	0x00000c80
        /*0ad0*/ 	.word	0x000000ff
        /*0ad4*/ 	.word	0x000005a8
        /*0ad8*/ 	.short	0x0100
        /*0ada*/ 	.byte	0x08
	.zero		1


	//   ....[164]....
        /*0adc*/ 	.word	0x00000c90
        /*0ae0*/ 	.word	0x000000ff
        /*0ae4*/ 	.word	0x00000290
        /*0ae8*/ 	.short	0x0100
        /*0aea*/ 	.byte	0x08
	.zero		1


	//   ....[165]....
        /*0aec*/ 	.word	0x00000ca0
        /*0af0*/ 	.word	0x000000ff
        /*0af4*/ 	.word	0x000005b0
        /*0af8*/ 	.short	0x0100
        /*0afa*/ 	.byte	0x08
	.zero		1


	//   ....[166]....
        /*0afc*/ 	.word	0x00000cb0
        /*0b00*/ 	.word	0x000000ff
        /*0b04*/ 	.word	0x00000298
        /*0b08*/ 	.short	0x0100
        /*0b0a*/ 	.byte	0x08
	.zero		1


	//   ....[167]....
        /*0b0c*/ 	.word	0x00000cc0
        /*0b10*/ 	.word	0x000000ff
        /*0b14*/ 	.word	0x000005b8
        /*0b18*/ 	.short	0x0100
        /*0b1a*/ 	.byte	0x08
	.zero		1


	//   ....[168]....
        /*0b1c*/ 	.word	0x00000cd0
        /*0b20*/ 	.word	0x000000ff
        /*0b24*/ 	.word	0x000002a0
        /*0b28*/ 	.short	0x0100
        /*0b2a*/ 	.byte	0x08
	.zero		1


	//   ....[169]....
        /*0b2c*/ 	.word	0x00000ce0
        /*0b30*/ 	.word	0x000000ff
        /*0b34*/ 	.word	0x000005c0
        /*0b38*/ 	.short	0x0100
        /*0b3a*/ 	.byte	0x08
	.zero		1


	//   ....[170]....
        /*0b3c*/ 	.word	0x00000cf0
        /*0b40*/ 	.word	0x000000ff
        /*0b44*/ 	.word	0x000002a8
        /*0b48*/ 	.short	0x0100
        /*0b4a*/ 	.byte	0x08
	.zero		1


	//   ....[171]....
        /*0b4c*/ 	.word	0x00000d00
        /*0b50*/ 	.word	0x000000ff
        /*0b54*/ 	.word	0x000005c8
        /*0b58*/ 	.short	0x0100
        /*0b5a*/ 	.byte	0x08
	.zero		1


	//   ....[172]....
        /*0b5c*/ 	.word	0x00000d10
        /*0b60*/ 	.word	0x000000ff
        /*0b64*/ 	.word	0x000002b0
        /*0b68*/ 	.short	0x0100
        /*0b6a*/ 	.byte	0x08
	.zero		1


	//   ....[173]....
        /*0b6c*/ 	.word	0x00000d20
        /*0b70*/ 	.word	0x000000ff
        /*0b74*/ 	.word	0x000005d0
        /*0b78*/ 	.short	0x0100
        /*0b7a*/ 	.byte	0x08
	.zero		1


	//   ....[174]....
        /*0b7c*/ 	.word	0x00000d30
        /*0b80*/ 	.word	0x000000ff
        /*0b84*/ 	.word	0x000002b8
        /*0b88*/ 	.short	0x0100
        /*0b8a*/ 	.byte	0x08
	.zero		1


	//   ....[175]....
        /*0b8c*/ 	.word	0x00000d40
        /*0b90*/ 	.word	0x000000ff
        /*0b94*/ 	.word	0x000005d8
        /*0b98*/ 	.short	0x0100
        /*0b9a*/ 	.byte	0x08
	.zero		1


	//   ....[176]....
        /*0b9c*/ 	.word	0x00000d50
        /*0ba0*/ 	.word	0x000000ff
        /*0ba4*/ 	.word	0x000002c0
        /*0ba8*/ 	.short	0x0100
        /*0baa*/ 	.byte	0x08
	.zero		1


	//   ....[177]....
        /*0bac*/ 	.word	0x00000d60
        /*0bb0*/ 	.word	0x000000ff
        /*0bb4*/ 	.word	0x000005e0
        /*0bb8*/ 	.short	0x0100
        /*0bba*/ 	.byte	0x08
	.zero		1


	//   ....[178]....
        /*0bbc*/ 	.word	0x00000d70
        /*0bc0*/ 	.word	0x000000ff
        /*0bc4*/ 	.word	0x000002c8
        /*0bc8*/ 	.short	0x0100
        /*0bca*/ 	.byte	0x08
	.zero		1


	//   ....[179]....
        /*0bcc*/ 	.word	0x00000d80
        /*0bd0*/ 	.word	0x000000ff
        /*0bd4*/ 	.word	0x000005e8
        /*0bd8*/ 	.short	0x0100
        /*0bda*/ 	.byte	0x08
	.zero		1


	//   ....[180]....
        /*0bdc*/ 	.word	0x00000d90
        /*0be0*/ 	.word	0x000000ff
        /*0be4*/ 	.word	0x000002d0
        /*0be8*/ 	.short	0x0100
        /*0bea*/ 	.byte	0x08
	.zero		1


	//   ....[181]....
        /*0bec*/ 	.word	0x00000da0
        /*0bf0*/ 	.word	0x000000ff
        /*0bf4*/ 	.word	0x000005f0
        /*0bf8*/ 	.short	0x0100
        /*0bfa*/ 	.byte	0x08
	.zero		1


	//   ....[182]....
        /*0bfc*/ 	.word	0x00000db0
        /*0c00*/ 	.word	0x000000ff
        /*0c04*/ 	.word	0x000002d8
        /*0c08*/ 	.short	0x0100
        /*0c0a*/ 	.byte	0x08
	.zero		1


	//   ....[183]....
        /*0c0c*/ 	.word	0x00000dc0
        /*0c10*/ 	.word	0x000000ff
        /*0c14*/ 	.word	0x000005f8
        /*0c18*/ 	.short	0x0100
        /*0c1a*/ 	.byte	0x08
	.zero		1


	//   ....[184]....
        /*0c1c*/ 	.word	0x00000dd0
        /*0c20*/ 	.word	0x000000ff
        /*0c24*/ 	.word	0x000002e0
        /*0c28*/ 	.short	0x0100
        /*0c2a*/ 	.byte	0x08
	.zero		1


	//   ....[185]....
        /*0c2c*/ 	.word	0x00000de0
        /*0c30*/ 	.word	0x000000ff
        /*0c34*/ 	.word	0x00000600
        /*0c38*/ 	.short	0x0100
        /*0c3a*/ 	.byte	0x08
	.zero		1


	//   ....[186]....
        /*0c3c*/ 	.word	0x00000df0
        /*0c40*/ 	.word	0x000000ff
        /*0c44*/ 	.word	0x000002e8
        /*0c48*/ 	.short	0x0100
        /*0c4a*/ 	.byte	0x08
	.zero		1


	//   ....[187]....
        /*0c4c*/ 	.word	0x00000e00
        /*0c50*/ 	.word	0x000000ff
        /*0c54*/ 	.word	0x00000608
        /*0c58*/ 	.short	0x0100
        /*0c5a*/ 	.byte	0x08
	.zero		1


	//   ....[188]....
        /*0c5c*/ 	.word	0x00000e10
        /*0c60*/ 	.word	0x000000ff
        /*0c64*/ 	.word	0x000002f0
        /*0c68*/ 	.short	0x0100
        /*0c6a*/ 	.byte	0x08
	.zero		1


	//   ....[189]....
        /*0c6c*/ 	.word	0x00000e20
        /*0c70*/ 	.word	0x000000ff
        /*0c74*/ 	.word	0x00000610
        /*0c78*/ 	.short	0x0100
        /*0c7a*/ 	.byte	0x08
	.zero		1


	//   ....[190]....
        /*0c7c*/ 	.word	0x00000e30
        /*0c80*/ 	.word	0x000000ff
        /*0c84*/ 	.word	0x000002f8
        /*0c88*/ 	.short	0x0100
        /*0c8a*/ 	.byte	0x08
	.zero		1


	//   ....[191]....
        /*0c8c*/ 	.word	0x00000e40
        /*0c90*/ 	.word	0x000000ff
        /*0c94*/ 	.word	0x00000618
        /*0c98*/ 	.short	0x0100
        /*0c9a*/ 	.byte	0x08
	.zero		1


	//   ....[192]....
        /*0c9c*/ 	.word	0x00000e50
        /*0ca0*/ 	.word	0x000000ff
        /*0ca4*/ 	.word	0x00000300
        /*0ca8*/ 	.short	0x0100
        /*0caa*/ 	.byte	0x08
	.zero		1


	//   ....[193]....
        /*0cac*/ 	.word	0x00000e60
        /*0cb0*/ 	.word	0x000000ff
        /*0cb4*/ 	.word	0x00000620
        /*0cb8*/ 	.short	0x0100
        /*0cba*/ 	.byte	0x08
	.zero		1


	//   ....[194]....
        /*0cbc*/ 	.word	0x00000e70
        /*0cc0*/ 	.word	0x000000ff
        /*0cc4*/ 	.word	0x00000308
        /*0cc8*/ 	.short	0x0100
        /*0cca*/ 	.byte	0x08
	.zero		1


	//   ....[195]....
        /*0ccc*/ 	.word	0x00000e80
        /*0cd0*/ 	.word	0x000000ff
        /*0cd4*/ 	.word	0x00000628
        /*0cd8*/ 	.short	0x0100
        /*0cda*/ 	.byte	0x08
	.zero		1


	//   ....[196]....
        /*0cdc*/ 	.word	0x00000e90
        /*0ce0*/ 	.word	0x000000ff
        /*0ce4*/ 	.word	0x00000310
        /*0ce8*/ 	.short	0x0100
        /*0cea*/ 	.byte	0x08
	.zero		1


	//   ....[197]....
        /*0cec*/ 	.word	0x00000ea0
        /*0cf0*/ 	.word	0x000000ff
        /*0cf4*/ 	.word	0x00000630
        /*0cf8*/ 	.short	0x0100
        /*0cfa*/ 	.byte	0x08
	.zero		1


	//   ....[198]....
        /*0cfc*/ 	.word	0x00000eb0
        /*0d00*/ 	.word	0x000000ff
        /*0d04*/ 	.word	0x00000318
        /*0d08*/ 	.short	0x0100
        /*0d0a*/ 	.byte	0x08
	.zero		1


	//   ....[199]....
        /*0d0c*/ 	.word	0x00000ec0
        /*0d10*/ 	.word	0x000000ff
        /*0d14*/ 	.word	0x00000638
        /*0d18*/ 	.short	0x0100
        /*0d1a*/ 	.byte	0x08
	.zero		1


	//   ....[200]....
        /*0d1c*/ 	.word	0x000011b0
        /*0d20*/ 	.word	0x000000ff
        /*0d24*/ 	.word	0x00000670
        /*0d28*/ 	.short	0x0100
        /*0d2a*/ 	.byte	0x08
	.zero		1


	//   ....[201]....
        /*0d2c*/ 	.word	0x00001200
        /*0d30*/ 	.word	0x000000ff
        /*0d34*/ 	.word	0x00000678
        /*0d38*/ 	.short	0x0100
        /*0d3a*/ 	.byte	0x08
	.zero		1


	//   ....[202]....
        /*0d3c*/ 	.word	0x00001250
        /*0d40*/ 	.word	0x000000ff
        /*0d44*/ 	.word	0x00000650
        /*0d48*/ 	.short	0x0100
        /*0d4a*/ 	.byte	0x09
	.zero		1


	//   ....[203]....
        /*0d4c*/ 	.word	0x00001270
        /*0d50*/ 	.word	0x000000ff
        /*0d54*/ 	.word	0x00000658
        /*0d58*/ 	.short	0x0100
        /*0d5a*/ 	.byte	0x09
	.zero		1


	//   ....[204]....
        /*0d5c*/ 	.word	0x00001280
        /*0d60*/ 	.word	0x000000ff
        /*0d64*/ 	.word	0x00000660
        /*0d68*/ 	.short	0x0100
        /*0d6a*/ 	.byte	0x09
	.zero		1


	//   ....[205]....
        /*0d6c*/ 	.word	0x00001290
        /*0d70*/ 	.word	0x000000ff
        /*0d74*/ 	.word	0x00000668
        /*0d78*/ 	.short	0x0100
        /*0d7a*/ 	.byte	0x09
	.zero		1


	//   ....[206]....
        /*0d7c*/ 	.word	0x00002110
        /*0d80*/ 	.word	0x000000ff
        /*0d84*/ 	.word	0xfffffff8
        /*0d88*/ 	.short	0x010a
        /*0d8a*/ 	.byte	0x30
	.zero		1


	//   ....[207]....
        /*0d8c*/ 	.word	0x000022b0
        /*0d90*/ 	.word	0x00000000
        /*0d94*/ 	.word	0x00000000
        /*0d98*/ 	.short	0x010a
        /*0d9a*/ 	.byte	0x3f
	.zero		1


	//   ....[208]....
        /*0d9c*/ 	.word	0x000022f0
        /*0da0*/ 	.word	0x00000000
        /*0da4*/ 	.word	0x00000000
        /*0da8*/ 	.short	0x010a
        /*0daa*/ 	.byte	0x3f
	.zero		1


	//   ....[209]....
        /*0dac*/ 	.word	0x00002480
        /*0db0*/ 	.word	0x000000ff
        /*0db4*/ 	.word	0x00000000
        /*0db8*/ 	.short	0x010a
        /*0dba*/ 	.byte	0x04
	.zero		1


	//   ....[210]....
        /*0dbc*/ 	.word	0x000024c0
        /*0dc0*/ 	.word	0x000000ff
        /*0dc4*/ 	.word	0x00000000
        /*0dc8*/ 	.short	0x010a
        /*0dca*/ 	.byte	0x04
	.zero		1


	//   ....[211]....
        /*0dcc*/ 	.word	0x000025b0
        /*0dd0*/ 	.word	0x000000ff
        /*0dd4*/ 	.word	0x00000000
        /*0dd8*/ 	.short	0x0101
        /*0dda*/ 	.byte	0x04
	.zero		1


	//   ....[212]....
        /*0ddc*/ 	.word	0x000026b0
        /*0de0*/ 	.word	0x00000002
        /*0de4*/ 	.word	0x00000000
        /*0de8*/ 	.short	0x0101
        /*0dea*/ 	.byte	0x2d
	.zero		1


	//   ....[213]....
        /*0dec*/ 	.word	0x00002780
        /*0df0*/ 	.word	0x000000ff
        /*0df4*/ 	.word	0x00000000
        /*0df8*/ 	.short	0x0101
        /*0dfa*/ 	.byte	0x06
	.zero		1


	//   ....[214]....
        /*0dfc*/ 	.word	0x00002830
        /*0e00*/ 	.word	0x000000ff
        /*0e04*/ 	.word	0x00000008
        /*0e08*/ 	.short	0x010a
        /*0e0a*/ 	.byte	0x30
	.zero		1


	//   ....[215]....
        /*0e0c*/ 	.word	0x000031b0
        /*0e10*/ 	.word	0x00000000
        /*0e14*/ 	.word	0x00000000
        /*0e18*/ 	.short	0x0101
        /*0e1a*/ 	.byte	0x2d
	.zero		1


	//   ....[216]....
        /*0e1c*/ 	.word	0x00003ac0
        /*0e20*/ 	.word	0x00000009
        /*0e24*/ 	.word	0x00000320
        /*0e28*/ 	.short	0x010a
        /*0e2a*/ 	.byte	0x3f
	.zero		1


	//   ....[217]....
        /*0e2c*/ 	.word	0x00003e60
        /*0e30*/ 	.word	0x00000005
        /*0e34*/ 	.word	0x00000678
        /*0e38*/ 	.short	0x0101
        /*0e3a*/ 	.byte	0x3f
	.zero		1


	//   ....[218]....
        /*0e3c*/ 	.word	0x000045c0
        /*0e40*/ 	.word	0x00000008
        /*0e44*/ 	.word	0x00000000
        /*0e48*/ 	.short	0x010a
        /*0e4a*/ 	.byte	0x3f
	.zero		1


	//   ....[219]....
        /*0e4c*/ 	.word	0x00004640
        /*0e50*/ 	.word	0x0000000b
        /*0e54*/ 	.word	0x00000000
        /*0e58*/ 	.short	0x010a
        /*0e5a*/ 	.byte	0x3f
	.zero		1


	//   ....[220]....
        /*0e5c*/ 	.word	0x000046d0
        /*0e60*/ 	.word	0x00000008
        /*0e64*/ 	.word	0x00000000
        /*0e68*/ 	.short	0x010a
        /*0e6a*/ 	.byte	0x3f
	.zero		1


	//   ....[221]....
        /*0e6c*/ 	.word	0x00004760
        /*0e70*/ 	.word	0x00000006
        /*0e74*/ 	.word	0x00000000
        /*0e78*/ 	.short	0x010a
        /*0e7a*/ 	.byte	0x3f
	.zero		1


	//   ....[222]....
        /*0e7c*/ 	.word	0x00004820
        /*0e80*/ 	.word	0x00000003
        /*0e84*/ 	.word	0xfffffff8
        /*0e88*/ 	.short	0x010a
        /*0e8a*/ 	.byte	0x3f
	.zero		1


	//   ....[223]....
        /*0e8c*/ 	.word	0x00004870
        /*0e90*/ 	.word	0x00000000
        /*0e94*/ 	.word	0x00000000
        /*0e98*/ 	.short	0x010a
        /*0e9a*/ 	.byte	0x3f
	.zero		1


	//   ....[224]....
        /*0e9c*/ 	.word	0x000048d0
        /*0ea0*/ 	.word	0x00000003
        /*0ea4*/ 	.word	0x00000000
        /*0ea8*/ 	.short	0x010a
        /*0eaa*/ 	.byte	0x3f
	.zero		1


	//   ....[225]....
        /*0eac*/ 	.word	0x00004930
        /*0eb0*/ 	.word	0x00000003
        /*0eb4*/ 	.word	0x00000008
        /*0eb8*/ 	.short	0x010a
        /*0eba*/ 	.byte	0x3f
	.zero		1


	//   ....[226]....
        /*0ebc*/ 	.word	0x00004a10
        /*0ec0*/ 	.word	0x00000009
        /*0ec4*/ 	.word	0x00000320
        /*0ec8*/ 	.short	0x010a
        /*0eca*/ 	.byte	0x3f
	.zero		1


	//   ....[227]....
        /*0ecc*/ 	.word	0x00004af0
        /*0ed0*/ 	.word	0x00000008
        /*0ed4*/ 	.word	0x00000000
        /*0ed8*/ 	.short	0x010a
        /*0eda*/ 	.byte	0x3f
	.zero		1


	//   ....[228]....
        /*0edc*/ 	.word	0x00004b40
        /*0ee0*/ 	.word	0x0000000b
        /*0ee4*/ 	.word	0x00000000
        /*0ee8*/ 	.short	0x010a
        /*0eea*/ 	.byte	0x3f
	.zero		1


	//   ....[229]....
        /*0eec*/ 	.word	0x00004b90
        /*0ef0*/ 	.word	0x00000008
        /*0ef4*/ 	.word	0x00000000
        /*0ef8*/ 	.short	0x010a
        /*0efa*/ 	.byte	0x3f
	.zero		1


	//   ....[230]....
        /*0efc*/ 	.word	0x00004be0
        /*0f00*/ 	.word	0x00000006
        /*0f04*/ 	.word	0x00000000
        /*0f08*/ 	.short	0x010a
        /*0f0a*/ 	.byte	0x3f
	.zero		1


	//----- nvinfo : EIATTR_NUM_MBARRIERS
	.align		4
.L_35:
        /*0f0c*/ 	.byte	0x03, 0x38
        /*0f0e*/ 	.short	0x00ce


	//----- nvinfo : EIATTR_EXIT_INSTR_OFFSETS
	.align		4
        /*0f10*/ 	.byte	0x04, 0x1c
        /*0f12*/ 	.short	(.L_37 - .L_36)


	//   ....[0]....
.L_36:
        /*0f14*/ 	.word	0x00001dd0


	//   ....[1]....
        /*0f18*/ 	.word	0x00001e30


	//   ....[2]....
        /*0f1c*/ 	.word	0x000037e0


	//   ....[3]....
        /*0f20*/ 	.word	0x00003820


	//   ....[4]....
        /*0f24*/ 	.word	0x000044f0


	//   ....[5]....
        /*0f28*/ 	.word	0x00004800


	//----- nvinfo : EIATTR_MAX_THREADS
	.align		4
.L_37:
        /*0f2c*/ 	.byte	0x04, 0x05
        /*0f2e*/ 	.short	(.L_39 - .L_38)
.L_38:
        /*0f30*/ 	.word	0x00000180
        /*0f34*/ 	.word	0x00000001
        /*0f38*/ 	.word	0x00000001


	//----- nvinfo : EIATTR_CRS_STACK_SIZE
	.align		4
.L_39:
        /*0f3c*/ 	.byte	0x04, 0x1e
        /*0f3e*/ 	.short	(.L_41 - .L_40)
.L_40:
        /*0f40*/ 	.word	0x00000000


	//----- nvinfo : EIATTR_CBANK_PARAM_SIZE
	.align		4
.L_41:
        /*0f44*/ 	.byte	0x03, 0x19
        /*0f46*/ 	.short	0x0470


	//----- nvinfo : EIATTR_PARAM_CBANK
	.align		4
        /*0f48*/ 	.byte	0x04, 0x0a
        /*0f4a*/ 	.short	(.L_43 - .L_42)
	.align		4
.L_42:
        /*0f4c*/ 	.word	index@(.nv.constant0._ZN7cutlass13device_kernelINS_4gemm6kernel13GemmUniversalIN4cute5tupleIJiiiiEEENS1_10collective13CollectiveMmaINS1_34MainloopSm90TmaGmmaWarpSpecializedILi100ENS5_IJNS4_1CILi1EEESB_SB_EEENS1_32KernelTmaWarpSpecializedPingpongEEENS5_IJNSA_ILi64EEENSA_ILi8EEENSA_ILi16EEEEEENS_6half_tENS5_IJlSB_lEEESJ_SK_NS4_8TiledMMAINS4_8MMA_AtomIJNS4_4SM904GMMA24MMA_64x8x16_F32F16F16_SSILNSO_5MajorE0ELSQ_0ELNSO_7ScaleInE1ELSR_1EEEEEENS4_6LayoutISC_NS5_IJNSA_ILi0EEESV_SV_EEEEENS5_IJNS4_10UnderscoreESY_SY_EEEEENS4_13SM90_TMA_LOADENS4_14ComposedLayoutINS4_7SwizzleILi1ELi4ELi3EEENS4_18smem_ptr_flag_bitsILi16EEENSU_INS5_IJSG_SH_EEENS5_IJSH_SB_EEEEEEEvNS4_8identityES11_S1A_vS1B_EENS_8epilogue10collective6detail29Sm90TmaWarpSpecializedAdapterINS1E_15DefaultEpilogueISJ_SK_SK_NS1D_6thread17LinearCombinationISJ_Li1EffLNS1I_9ScaleType4KindE0ELNS_15FloatRoundStyleE2ESJ_EENS1_15EpilogueDefaultEEEEEvvEEEEvNT_6ParamsE)
        /*0f50*/ 	.short	0x0210
        /*0f52*/ 	.short	0x0470


	//----- nvinfo : EIATTR_SW_WAR
	.align		4
.L_43:
        /*0f54*/ 	.byte	0x04, 0x36
        /*0f56*/ 	.short	(.L_45 - .L_44)
.L_44:
        /*0f58*/ 	.word	0x00000008
.L_45:


//--------------------- .nv.callgraph             --------------------------
	.section	.nv.callgraph,"",@"SHT_CUDA_CALLGRAPH"
	.align	4
	.sectionentsize	8
	.align		4
        /*0000*/ 	.word	0x00000000
	.align		4
        /*0004*/ 	.word	0xffffffff
	.align		4
        /*0008*/ 	.word	index@(_ZN7cutlass13device_kernelINS_4gemm6kernel13GemmUniversalIN4cute5tupleIJiiiiEEENS1_10collective13CollectiveMmaINS1_34MainloopSm90TmaGmmaWarpSpecializedILi100ENS5_IJNS4_1CILi1EEESB_SB_EEENS1_32KernelTmaWarpSpecializedPingpongEEENS5_IJNSA_ILi64EEENSA_ILi8EEENSA_ILi16EEEEEENS_6half_tENS5_IJlSB_lEEESJ_SK_NS4_8TiledMMAINS4_8MMA_AtomIJNS4_4SM904GMMA24MMA_64x8x16_F32F16F16_SSILNSO_5MajorE0ELSQ_0ELNSO_7ScaleInE1ELSR_1EEEEEENS4_6LayoutISC_NS5_IJNSA_ILi0EEESV_SV_EEEEENS5_IJNS4_10UnderscoreESY_SY_EEEEENS4_13SM90_TMA_LOADENS4_14ComposedLayoutINS4_7SwizzleILi1ELi4ELi3EEENS4_18smem_ptr_flag_bitsILi16EEENSU_INS5_IJSG_SH_EEENS5_IJSH_SB_EEEEEEEvNS4_8identityES11_S1A_vS1B_EENS_8epilogue10collective6detail29Sm90TmaWarpSpecializedAdapterINS1E_15DefaultEpilogueISJ_SK_SK_NS1D_6thread17LinearCombinationISJ_Li1EffLNS1I_9ScaleType4KindE0ELNS_15FloatRoundStyleE2ESJ_EENS1_15EpilogueDefaultEEEEEvvEEEEvNT_6ParamsE)
	.align		4
        /*000c*/ 	.word	index@(__assertfail)
	.align		4
        /*0010*/ 	.word	0x00000000
	.align		4
        /*0014*/ 	.word	0xfffffffe
	.align		4
        /*0018*/ 	.word	0x00000000
	.align		4
        /*001c*/ 	.word	0xfffffffd
	.align		4
        /*0020*/ 	.word	0x00000000
	.align		4
        /*0024*/ 	.word	0xfffffffc


//--------------------- .nv.constant4             --------------------------
	.section	.nv.constant4,"a",@progbits
	.align	8
	.align		8
.nv.constant4:
        /*0000*/ 	.dword	__assertfail
	.align		8
        /*0008*/ 	.dword	__unnamed_1
	.align		8
        /*0010*/ 	.dword	_ZN40_INTERNAL_296f4990_4_k_cu_cafea1b2_132494cuda3std3__45__cpo5beginE
	.align		8
        /*0018*/ 	.dword	_ZN40_INTERNAL_296f4990_4_k_cu_cafea1b2_132494cuda3std3__45__cpo3endE
	.align		8
        /*0020*/ 	.dword	_ZN40_INTERNAL_296f4990_4_k_cu_cafea1b2_132494cuda3std3__45__cpo6cbeginE
	.align		8
        /*0028*/ 	.dword	_ZN40_INTERNAL_296f4990_4_k_cu_cafea1b2_132494cuda3std3__45__cpo4cendE
	.align		8
        /*0030*/ 	.dword	_ZN40_INTERNAL_296f4990_4_k_cu_cafea1b2_132494cuda3std3__442_GLOBAL__N__296f4990_4_k_cu_cafea1b2_132496ignoreE
	.align		8
        /*0038*/ 	.dword	_ZN40_INTERNAL_296f4990_4_k_cu_cafea1b2_132494cuda3std3__419piecewise_constructE
	.align		8
        /*0040*/ 	.dword	_ZN40_INTERNAL_296f4990_4_k_cu_cafea1b2_132494cuda3std3__48in_placeE
	.align		8
        /*0048*/ 	.dword	_ZN40_INTERNAL_296f4990_4_k_cu_cafea1b2_132494cuda3std6ranges3__45__cpo4swapE
	.align		8
        /*0050*/ 	.dword	_ZN40_INTERNAL_296f4990_4_k_cu_cafea1b2_132494cuda3std6ranges3__45__cpo9iter_moveE
	.align		8
        /*0058*/ 	.dword	_ZN40_INTERNAL_296f4990_4_k_cu_cafea1b2_132494cute7productE
	.align		8
        /*0060*/ 	.dword	_ZN40_INTERNAL_296f4990_4_k_cu_cafea1b2_132494cute1_E
	.align		8
        /*0068*/ 	.dword	$str$22
	.align		8
        /*0070*/ 	.dword	$str$23


//--------------------- .text._ZN7cutlass13device_kernelINS_4gemm6kernel13GemmUniversalIN4cute5tupleIJiiiiEEENS1_10collective13CollectiveMmaINS1_34MainloopSm90TmaGmmaWarpSpecializedILi100ENS5_IJNS4_1CILi1EEESB_SB_EEENS1_32KernelTmaWarpSpecializedPingpongEEENS5_IJNSA_ILi64EEENSA_ILi8EEENSA_ILi16EEEEEENS_6half_tENS5_IJlSB_lEEESJ_SK_NS4_8TiledMMAINS4_8MMA_AtomIJNS4_4SM904GMMA24MMA_64x8x16_F32F16F16_SSILNSO_5MajorE0ELSQ_0ELNSO_7ScaleInE1ELSR_1EEEEEENS4_6LayoutISC_NS5_IJNSA_ILi0EEESV_SV_EEEEENS5_IJNS4_10UnderscoreESY_SY_EEEEENS4_13SM90_TMA_LOADENS4_14ComposedLayoutINS4_7SwizzleILi1ELi4ELi3EEENS4_18smem_ptr_flag_bitsILi16EEENSU_INS5_IJSG_SH_EEENS5_IJSH_SB_EEEEEEEvNS4_8identityES11_S1A_vS1B_EENS_8epilogue10collective6detail29Sm90TmaWarpSpecializedAdapterINS1E_15DefaultEpilogueISJ_SK_SK_NS1D_6thread17LinearCombinationISJ_Li1EffLNS1I_9ScaleType4KindE0ELNS_15FloatRoundStyleE2ESJ_EENS1_15EpilogueDefaultEEEEEvvEEEEvNT_6ParamsE --------------------------
	.section	.text._ZN7cutlass13device_kernelINS_4gemm6kernel13GemmUniversalIN4cute5tupleIJiiiiEEENS1_10collective13CollectiveMmaINS1_34MainloopSm90TmaGmmaWarpSpecializedILi100ENS5_IJNS4_1CILi1EEESB_SB_EEENS1_32KernelTmaWarpSpecializedPingpongEEENS5_IJNSA_ILi64EEENSA_ILi8EEENSA_ILi16EEEEEENS_6half_tENS5_IJlSB_lEEESJ_SK_NS4_8TiledMMAINS4_8MMA_AtomIJNS4_4SM904GMMA24MMA_64x8x16_F32F16F16_SSILNSO_5MajorE0ELSQ_0ELNSO_7ScaleInE1ELSR_1EEEEEENS4_6LayoutISC_NS5_IJNSA_ILi0EEESV_SV_EEEEENS5_IJNS4_10UnderscoreESY_SY_EEEEENS4_13SM90_TMA_LOADENS4_14ComposedLayoutINS4_7SwizzleILi1ELi4ELi3EEENS4_18smem_ptr_flag_bitsILi16EEENSU_INS5_IJSG_SH_EEENS5_IJSH_SB_EEEEEEEvNS4_8identityES11_S1A_vS1B_EENS_8epilogue10collective6detail29Sm90TmaWarpSpecializedAdapterINS1E_15DefaultEpilogueISJ_SK_SK_NS1D_6thread17LinearCombinationISJ_Li1EffLNS1I_9ScaleType4KindE0ELNS_15FloatRoundStyleE2ESJ_EENS1_15EpilogueDefaultEEEEEvvEEEEvNT_6ParamsE,"ax",@progbits
	.align	128
.text._ZN7cutlass13device_kernelINS_4gemm6kernel13GemmUniversalIN4cute5tupleIJiiiiEEENS1_10collective13CollectiveMmaINS1_34MainloopSm90TmaGmmaWarpSpecializedILi100ENS5_IJNS4_1CILi1EEESB_SB_EEENS1_32KernelTmaWarpSpecializedPingpongEEENS5_IJNSA_ILi64EEENSA_ILi8EEENSA_ILi16EEEEEENS_6half_tENS5_IJlSB_lEEESJ_SK_NS4_8TiledMMAINS4_8MMA_AtomIJNS4_4SM904GMMA24MMA_64x8x16_F32F16F16_SSILNSO_5MajorE0ELSQ_0ELNSO_7ScaleInE1ELSR_1EEEEEENS4_6LayoutISC_NS5_IJNSA_ILi0EEESV_SV_EEEEENS5_IJNS4_10UnderscoreESY_SY_EEEEENS4_13SM90_TMA_LOADENS4_14ComposedLayoutINS4_7SwizzleILi1ELi4ELi3EEENS4_18smem_ptr_flag_bitsILi16EEENSU_INS5_IJSG_SH_EEENS5_IJSH_SB_EEEEEEEvNS4_8identityES11_S1A_vS1B_EENS_8epilogue10collective6detail29Sm90TmaWarpSpecializedAdapterINS1E_15DefaultEpilogueISJ_SK_SK_NS1D_6thread17LinearCombinationISJ_Li1EffLNS1I_9ScaleType4KindE0ELNS_15FloatRoundStyleE2ESJ_EENS1_15EpilogueDefaultEEEEEvvEEEEvNT_6ParamsE:
        .type           _ZN7cutlass13device_kernelINS_4gemm6kernel13GemmUniversalIN4cute5tupleIJiiiiEEENS1_10collective13CollectiveMmaINS1_34MainloopSm90TmaGmmaWarpSpecializedILi100ENS5_IJNS4_1CILi1EEESB_SB_EEENS1_32KernelTmaWarpSpecializedPingpongEEENS5_IJNSA_ILi64EEENSA_ILi8EEENSA_ILi16EEEEEENS_6half_tENS5_IJlSB_lEEESJ_SK_NS4_8TiledMMAINS4_8MMA_AtomIJNS4_4SM904GMMA24MMA_64x8x16_F32F16F16_SSILNSO_5MajorE0ELSQ_0ELNSO_7ScaleInE1ELSR_1EEEEEENS4_6LayoutISC_NS5_IJNSA_ILi0EEESV_SV_EEEEENS5_IJNS4_10UnderscoreESY_SY_EEEEENS4_13SM90_TMA_LOADENS4_14ComposedLayoutINS4_7SwizzleILi1ELi4ELi3EEENS4_18smem_ptr_flag_bitsILi16EEENSU_INS5_IJSG_SH_EEENS5_IJSH_SB_EEEEEEEvNS4_8identityES11_S1A_vS1B_EENS_8epilogue10collective6detail29Sm90TmaWarpSpecializedAdapterINS1E_15DefaultEpilogueISJ_SK_SK_NS1D_6thread17LinearCombinationISJ_Li1EffLNS1I_9ScaleType4KindE0ELNS_15FloatRoundStyleE2ESJ_EENS1_15EpilogueDefaultEEEEEvvEEEEvNT_6ParamsE,@function
        .size           _ZN7cutlass13device_kernelINS_4gemm6kernel13GemmUniversalIN4cute5tupleIJiiiiEEENS1_10collective13CollectiveMmaINS1_34MainloopSm90TmaGmmaWarpSpecializedILi100ENS5_IJNS4_1CILi1EEESB_SB_EEENS1_32KernelTmaWarpSpecializedPingpongEEENS5_IJNSA_ILi64EEENSA_ILi8EEENSA_ILi16EEEEEENS_6half_tENS5_IJlSB_lEEESJ_SK_NS4_8TiledMMAINS4_8MMA_AtomIJNS4_4SM904GMMA24MMA_64x8x16_F32F16F16_SSILNSO_5MajorE0ELSQ_0ELNSO_7ScaleInE1ELSR_1EEEEEENS4_6LayoutISC_NS5_IJNSA_ILi0EEESV_SV_EEEEENS5_IJNS4_10UnderscoreESY_SY_EEEEENS4_13SM90_TMA_LOADENS4_14ComposedLayoutINS4_7SwizzleILi1ELi4ELi3EEENS4_18smem_ptr_flag_bitsILi16EEENSU_INS5_IJSG_SH_EEENS5_IJSH_SB_EEEEEEEvNS4_8identityES11_S1A_vS1B_EENS_8epilogue10collective6detail29Sm90TmaWarpSpecializedAdapterINS1E_15DefaultEpilogueISJ_SK_SK_NS1D_6thread17LinearCombinationISJ_Li1EffLNS1I_9ScaleType4KindE0ELNS_15FloatRoundStyleE2ESJ_EENS1_15EpilogueDefaultEEEEEvvEEEEvNT_6ParamsE,(.L_x_78 - _ZN7cutlass13device_kernelINS_4gemm6kernel13GemmUniversalIN4cute5tupleIJiiiiEEENS1_10collective13CollectiveMmaINS1_34MainloopSm90TmaGmmaWarpSpecializedILi100ENS5_IJNS4_1CILi1EEESB_SB_EEENS1_32KernelTmaWarpSpecializedPingpongEEENS5_IJNSA_ILi64EEENSA_ILi8EEENSA_ILi16EEEEEENS_6half_tENS5_IJlSB_lEEESJ_SK_NS4_8TiledMMAINS4_8MMA_AtomIJNS4_4SM904GMMA24MMA_64x8x16_F32F16F16_SSILNSO_5MajorE0ELSQ_0ELNSO_7ScaleInE1ELSR_1EEEEEENS4_6LayoutISC_NS5_IJNSA_ILi0EEESV_SV_EEEEENS5_IJNS4_10UnderscoreESY_SY_EEEEENS4_13SM90_TMA_LOADENS4_14ComposedLayoutINS4_7SwizzleILi1ELi4ELi3EEENS4_18smem_ptr_flag_bitsILi16EEENSU_INS5_IJSG_SH_EEENS5_IJSH_SB_EEEEEEEvNS4_8identityES11_S1A_vS1B_EENS_8epilogue10collective6detail29Sm90TmaWarpSpecializedAdapterINS1E_15DefaultEpilogueISJ_SK_SK_NS1D_6thread17LinearCombinationISJ_Li1EffLNS1I_9ScaleType4KindE0ELNS_15FloatRoundStyleE2ESJ_EENS1_15EpilogueDefaultEEEEEvvEEEEvNT_6ParamsE)
        .other          _ZN7cutlass13device_kernelINS_4gemm6kernel13GemmUniversalIN4cute5tupleIJiiiiEEENS1_10collective13CollectiveMmaINS1_34MainloopSm90TmaGmmaWarpSpecializedILi100ENS5_IJNS4_1CILi1EEESB_SB_EEENS1_32KernelTmaWarpSpecializedPingpongEEENS5_IJNSA_ILi64EEENSA_ILi8EEENSA_ILi16EEEEEENS_6half_tENS5_IJlSB_lEEESJ_SK_NS4_8TiledMMAINS4_8MMA_AtomIJNS4_4SM904GMMA24MMA_64x8x16_F32F16F16_SSILNSO_5MajorE0ELSQ_0ELNSO_7ScaleInE1ELSR_1EEEEEENS4_6LayoutISC_NS5_IJNSA_ILi0EEESV_SV_EEEEENS5_IJNS4_10UnderscoreESY_SY_EEEEENS4_13SM90_TMA_LOADENS4_14ComposedLayoutINS4_7SwizzleILi1ELi4ELi3EEENS4_18smem_ptr_flag_bitsILi16EEENSU_INS5_IJSG_SH_EEENS5_IJSH_SB_EEEEEEEvNS4_8identityES11_S1A_vS1B_EENS_8epilogue10collective6detail29Sm90TmaWarpSpecializedAdapterINS1E_15DefaultEpilogueISJ_SK_SK_NS1D_6thread17LinearCombinationISJ_Li1EffLNS1I_9ScaleType4KindE0ELNS_15FloatRoundStyleE2ESJ_EENS1_15EpilogueDefaultEEEEEvvEEEEvNT_6ParamsE,@"STO_CUDA_ENTRY STV_DEFAULT"
_ZN7cutlass13device_kernelINS_4gemm6kernel13GemmUniversalIN4cute5tupleIJiiiiEEENS1_10collective13CollectiveMmaINS1_34MainloopSm90TmaGmmaWarpSpecializedILi100ENS5_IJNS4_1CILi1EEESB_SB_EEENS1_32KernelTmaWarpSpecializedPingpongEEENS5_IJNSA_ILi64EEENSA_ILi8EEENSA_ILi16EEEEEENS_6half_tENS5_IJlSB_lEEESJ_SK_NS4_8TiledMMAINS4_8MMA_AtomIJNS4_4SM904GMMA24MMA_64x8x16_F32F16F16_SSILNSO_5MajorE0ELSQ_0ELNSO_7ScaleInE1ELSR_1EEEEEENS4_6LayoutISC_NS5_IJNSA_ILi0EEESV_SV_EEEEENS5_IJNS4_10UnderscoreESY_SY_EEEEENS4_13SM90_TMA_LOADENS4_14ComposedLayoutINS4_7SwizzleILi1ELi4ELi3EEENS4_18smem_ptr_flag_bitsILi16EEENSU_INS5_IJSG_SH_EEENS5_IJSH_SB_EEEEEEEvNS4_8identityES11_S1A_vS1B_EENS_8epilogue10collective6detail29Sm90TmaWarpSpecializedAdapterINS1E_15DefaultEpilogueISJ_SK_SK_NS1D_6thread17LinearCombinationISJ_Li1EffLNS1I_9ScaleType4KindE0ELNS_15FloatRoundStyleE2ESJ_EENS1_15EpilogueDefaultEEEEEvvEEEEvNT_6ParamsE:
[----:B------:R-:W0:Y:S01]  /*0000*/  LDC R1, c[0x0][0x28] ;  /* 0x00000a00ff017b82 */ /* 0x000e220000000800 */
[----:B------:R-:W1:Y:S01]  /*0010*/  S2R R3, SR_TID.X ;  /* 0x0000000000037919 */ /* 0x000e620000002100 */
[----:B------:R-:W-:Y:S01]  /*0020*/  ELECT P0, URZ, PT ;  /* 0x00000000003f782f */ /* 0x000fe20003800000 */
[----:B------:R-:W-:Y:S01]  /*0030*/  BSSY B0, `(.L_x_0) ;  /* 0x000000f000007945 */ /* 0x000fe20003800000 */
[--C-:B-1----:R-:W-:Y:S02]  /*0040*/  SHF.R.U32.HI R0, RZ, 0x5, R3.reuse ;  /* 0x00000005ff007819 */ /* 0x102fe40000011603 */
[----:B------:R-:W-:-:S03]  /*0050*/  SHF.R.U32.HI R4, RZ, 0x7, R3 ;  /* 0x00000007ff047819 */ /* 0x000fc60000011603 */
[----:B------:R-:W1:Y:S04]  /*0060*/  SHFL.IDX PT, R2, R0, RZ, 0x1f ;  /* 0x00001fff00027589 */ /* 0x000e6800000e0000 */
[----:B------:R2:W3:Y:S01]  /*0070*/  SHFL.IDX PT, R12, R4, RZ, 0x1f ;  /* 0x00001fff040c7589 */ /* 0x0004e200000e0000 */
[----:B-1----:R-:W-:-:S13]  /*0080*/  ISETP.NE.OR P0, PT, R2, RZ, !P0 ;  /* 0x000000ff0200720c */ /* 0x002fda0004705670 */
[----:B0-23--:R-:W-:Y:S05]  /*0090*/  @P0 BRA `(.L_x_1) ;  /* 0x0000000000200947 */ /* 0x00dfea0003800000 */
[----:B------:R-:W-:Y:S02]  /*00a0*/  ULDC.64 UR4, c[0x0][0x198] ;  /* 0x0000660000047ab9 */ /* 0x000fe40000000a00 */
[----:B------:R-:W-:Y:S02]  /*00b0*/  UIADD3 UR6, UP0, UR4, 0xf0, URZ ;  /* 0x000000f004067890 */ /* 0x000fe4000ff1e03f */
[----:B------:R-:W-:Y:S02]  /*00c0*/  UIADD3 UR4, UP1, UR4, 0x1f0, URZ ;  /* 0x000001f004047890 */ /* 0x000fe4000ff3e03f */
[----:B------:R-:W-:Y:S02]  /*00d0*/  UIADD3.X UR7, URZ, UR5, URZ, UP0, !UPT ;  /* 0x000000053f077290 */ /* 0x000fe400087fe43f */
[----:B------:R-:W-:-:S07]  /*00e0*/  UIADD3.X UR5, URZ, UR5, URZ, UP1, !UPT ;  /* 0x000000053f057290 */ /* 0x000fce0008ffe43f */
[----:B------:R0:W-:Y:S02]  /*00f0*/  UTMACCTL.PF [UR6] ;  /* 0x00000000060079b9 */ /* 0x0001e40008040000 */
[----:B------:R0:W-:Y:S02]  /*0100*/  UTMACCTL.PF [UR4] ;  /* 0x00000000040079b9 */ /* 0x0001e40008040000 */
[----:B0-----:R-:W-:Y:S01]  /*0110*/  NOP ;  /* 0x0000000000007918 */ /* 0x001fe20000000000 */
.L_x_1:
[----:B------:R-:W-:Y:S05]  /*0120*/  BSYNC B0 ;  /* 0x0000000000007941 */ /* 0x000fea0003800000 */
.L_x_0:
[----:B------:R-:W0:Y:S02]  /*0130*/  SHFL.IDX PT, R5, R0, RZ, 0x1f ;  /* 0x00001fff00057589 */ /* 0x000e2400000e0000 */
[----:B0-----:R-:W-:-:S13]  /*0140*/  ISETP.NE.AND P0, PT, R5, RZ, PT ;  /* 0x000000ff0500720c */ /* 0x001fda0003f05270 */
[----:B------:R-:W-:Y:S05]  /*0150*/  @P0 BRA `(.L_x_2) ;  /* 0x0000000c00640947 */ /* 0x000fea0003800000 */
[----:B------:R-:W-:Y:S01]  /*0160*/  ELECT P0, URZ, PT ;  /* 0x00000000003f782f */ /* 0x000fe20003800000 */
[----:B------:R-:W-:-:S12]  /*0170*/  BSSY B0, `(.L_x_2) ;  /* 0x00000d7000007945 */ /* 0x000fd80003800000 */
[----:B------:R-:W-:Y:S05]  /*0180*/  @!P0 BRA `(.L_x_3) ;  /* 0x0000000c00548947 */ /* 0x000fea0003800000 */
[----:B------:R-:W0:Y:S01]  /*0190*/  S2UR UR8, SR_CgaCtaId ;  /* 0x00000000000879c3 */ /* 0x000e220000008800 */
[----:B------:R-:W-:Y:S01]  /*01a0*/  UMOV UR4, 0x400 ;  /* 0x0000040000047882 */ /* 0x000fe20000000000 */
[----:B------:R-:W-:Y:S01]  /*01b0*/  UMOV UR5, 0x1 ;  /* 0x0000000100057882 */ /* 0x000fe20000000000 */
[----:B------:R-:W-:Y:S02]  /*01c0*/  UMOV UR6, 0x80 ;  /* 0x0000008000067882 */ /* 0x000fe40000000000 */
[----:B------:R-:W-:-:S04]  /*01d0*/  UIADD3 UR6, -UR6, 0x100000, URZ ;  /* 0x0010000006067890 */ /* 0x000fc8000fffe13f */
[----:B------:R-:W-:Y:S02]  /*01e0*/  USHF.L.U32 UR7, UR6, 0xb, URZ ;  /* 0x0000000b06077899 */ /* 0x000fe4000800063f */
[----:B------:R-:W-:Y:S02]  /*01f0*/  USHF.L.U32 UR6, UR6, 0x1, URZ ;  /* 0x0000000106067899 */ /* 0x000fe4000800063f */
[----:B0-----:R-:W-:Y:S02]  /*0200*/  ULEA UR8, UR8, UR4, 0x18 ;  /* 0x0000000408087291 */ /* 0x001fe4000f8ec03f */
[----:B------:R-:W-:-:S04]  /*0210*/  UIADD3 UR4, -UR5, 0x100000, URZ ;  /* 0x0010000005047890 */ /* 0x000fc8000fffe13f */
[----:B------:R-:W-:Y:S02]  /*0220*/  USHF.L.U32 UR5, UR4, 0xb, URZ ;  /* 0x0000000b04057899 */ /* 0x000fe4000800063f */
[----:B------:R-:W-:Y:S01]  /*0230*/  USHF.L.U32 UR4, UR4, 0x1, URZ ;  /* 0x0000000104047899 */ /* 0x000fe2000800063f */
[----:B------:R-:W0:Y:S11]  /*0240*/  FENCE.VIEW.ASYNC.S ;  /* 0x00000000000073c6 */ /* 0x000e360000000000 */
[----:B0-----:R0:W1:Y:S01]  /*0250*/  SYNCS.EXCH.64 URZ, [UR8], UR4 ;  /* 0x00000004083f75b2 */ /* 0x0010620008000100 */
[----:B------:R0:W2:Y:S01]  /*0260*/  SYNCS.EXCH.64 URZ, [UR8+0x320], UR6 ;  /* 0x00032006083f75b2 */ /* 0x0000a20008000100 */
[----:B------:R0:W3:Y:S01]  /*0270*/  SYNCS.EXCH.64 URZ, [UR8+0x8], UR4 ;  /* 0x00000804083f75b2 */ /* 0x0000e20008000100 */
[----:B------:R0:W4:Y:S01]  /*0280*/  SYNCS.EXCH.64 URZ, [UR8+0x328], UR6 ;  /* 0x00032806083f75b2 */ /* 0x0001220008000100 */
[----:B------:R0:W0:Y:S01]  /*0290*/  SYNCS.EXCH.64 URZ, [UR8+0x10], UR4 ;  /* 0x00001004083f75b2 */ /* 0x0000220008000100 */
        /* <DEDUP_REMOVED lines=195> */
[----:B-1234-:R-:W-:Y:S01]  /*0ed0*/  NOP ;  /* 0x0000000000007918 */ /* 0x01efe20000000000 */
.L_x_3:
[----:B0-----:R-:W-:Y:S05]  /*0ee0*/  BSYNC B0 ;  /* 0x0000000000007941 */ /* 0x001fea0003800000 */
.L_x_2:
[----:B------:R-:W0:Y:S01]  /*0ef0*/  SHFL.IDX PT, R6, R0, RZ, 0x1f ;  /* 0x00001fff00067589 */ /* 0x000e2200000e0000 */
[----:B------:R-:W-:Y:S01]  /*0f00*/  ELECT P0, URZ, PT ;  /* 0x00000000003f782f */ /* 0x000fe20003800000 */
[----:B------:R-:W-:Y:S01]  /*0f10*/  NOP ;  /* 0x0000000000007918 */ /* 0x000fe20000000000 */
[----:B------:R-:W-:Y:S01]  /*0f20*/  ELECT P1, URZ, PT ;  /* 0x00000000003f782f */ /* 0x000fe20003820000 */
[----:B------:R-:W1:Y:S01]  /*0f30*/  SHFL.IDX PT, R5, R0, RZ, 0x1f ;  /* 0x00001fff00057589 */ /* 0x000e6200000e0000 */
[----:B------:R-:W-:Y:S01]  /*0f40*/  UMOV UR4, 0x20 ;  /* 0x0000002000047882 */ /* 0x000fe20000000000 */
[----:B------:R-:W-:Y:S01]  /*0f50*/  UMOV UR11, 0x80 ;  /* 0x00000080000b7882 */ /* 0x000fe20000000000 */
[----:B------:R-:W-:Y:S01]  /*0f60*/  NOP ;  /* 0x0000000000007918 */ /* 0x000fe20000000000 */
[----:B------:R-:W2:Y:S01]  /*0f70*/  SHFL.IDX PT, R4, R4, RZ, 0x1f ;  /* 0x00001fff04047589 */ /* 0x000ea200000e0000 */
[----:B------:R-:W-:Y:S01]  /*0f80*/  VIADD R37, R12, 0xffffffff ;  /* 0xffffffff0c257836 */ /* 0x000fe20000000000 */
[----:B------:R-:W-:-:S04]  /*0f90*/  ULDC.64 UR36, c[0x0][0x208] ;  /* 0x0000820000247ab9 */ /* 0x000fc80000000a00 */
[----:B------:R-:W-:Y:S02]  /*0fa0*/  ISETP.GE.U32.AND P2, PT, R37, 0x2, PT ;  /* 0x000000022500780c */ /* 0x000fe40003f46070 */
[----:B0-----:R-:W-:Y:S02]  /*0fb0*/  ISETP.NE.OR P0, PT, R6, RZ, !P0 ;  /* 0x000000ff0600720c */ /* 0x001fe40004705670 */
[----:B-1----:R-:W-:Y:S02]  /*0fc0*/  ISETP.NE.OR P1, PT, R5, RZ, !P1 ;  /* 0x000000ff0500720c */ /* 0x002fe40004f25670 */
[----:B------:R-:W-:-:S04]  /*0fd0*/  SHF.R.S32.HI R5, RZ, 0x1f, R2 ;  /* 0x0000001fff057819 */ /* 0x000fc80000011402 */
[----:B------:R-:W-:-:S05]  /*0fe0*/  LEA.HI R5, R5, R2, RZ, 0x2 ;  /* 0x0000000205057211 */ /* 0x000fca00078f10ff */
[----:B------:R-:W-:Y:S01]  /*0ff0*/  VOTEU.ALL UP0, P0 ;  /* 0x00000000003f7886 */ /* 0x000fe20000000000 */
[----:B------:R-:W-:Y:S01]  /*1000*/  LOP3.LUT R5, R5, 0xfffffffc, RZ, 0xc0, !PT ;  /* 0xfffffffc05057812 */ /* 0x000fe200078ec0ff */
[----:B------:R-:W-:-:S03]  /*1010*/  VOTEU.ALL UP1, P1 ;  /* 0x00000000003f7886 */ /* 0x000fc60000820000 */
[----:B------:R-:W0:Y:S01]  /*1020*/  @!UP0 S2UR UR7, SR_CgaCtaId ;  /* 0x00000000000789c3 */ /* 0x000e220000008800 */
[----:B------:R-:W-:Y:S01]  /*1030*/  @!UP0 UMOV UR6, 0x400 ;  /* 0x0000040000068882 */ /* 0x000fe20000000000 */
[----:B------:R-:W-:-:S04]  /*1040*/  @!UP0 UIADD3 UR4, -UR4, 0x100000, URZ ;  /* 0x0010000004048890 */ /* 0x000fc8000fffe13f */
[----:B------:R-:W-:Y:S02]  /*1050*/  @!UP0 USHF.L.U32 UR5, UR4, 0xb, URZ ;  /* 0x0000000b04058899 */ /* 0x000fe4000800063f */
[----:B------:R-:W-:Y:S01]  /*1060*/  @!UP0 USHF.L.U32 UR4, UR4, 0x1, URZ ;  /* 0x0000000104048899 */ /* 0x000fe2000800063f */
[----:B------:R-:W-:Y:S01]  /*1070*/  IMAD.IADD R0, R2, 0x1, -R5 ;  /* 0x0000000102007824 */ /* 0x000fe200078e0a05 */
[----:B------:R-:W-:Y:S01]  /*1080*/  @!UP1 UMOV UR9, 0x400 ;  /* 0x0000040000099882 */ /* 0x000fe20000000000 */
[----:B------:R-:W-:Y:S01]  /*1090*/  VOTEU.ALL UP2, P1 ;  /* 0x00000000003f7886 */ /* 0x000fe20000840000 */
[----:B------:R-:W-:Y:S01]  /*10a0*/  VOTEU.ALL UP3, P1 ;  /* 0x00000000003f7886 */ /* 0x000fe20000860000 */
[----:B------:R-:W-:Y:S01]  /*10b0*/  VOTEU.ALL UP4, P1 ;  /* 0x00000000003f7886 */ /* 0x000fe20000880000 */
[----:B------:R-:W1:Y:S01]  /*10c0*/  @!UP1 S2UR UR10, SR_CgaCtaId ;  /* 0x00000000000a99c3 */ /* 0x000e620000008800 */
[----:B------:R-:W-:Y:S01]  /*10d0*/  VOTEU.ALL UP5, P1 ;  /* 0x00000000003f7886 */ /* 0x000fe200008a0000 */
[----:B------:R-:W-:-:S04]  /*10e0*/  SHF.R.S32.HI R2, RZ, 0x1f, R3 ;  /* 0x0000001fff027819 */ /* 0x000fc80000011403 */
[----:B------:R-:W-:-:S04]  /*10f0*/  LEA.HI R2, R2, R3, RZ, 0x7 ;  /* 0x0000000302027211 */ /* 0x000fc800078f38ff */
[----:B------:R-:W-:-:S05]  /*1100*/  LOP3.LUT R2, R2, 0xffffff80, RZ, 0xc0, !PT ;  /* 0xffffff8002027812 */ /* 0x000fca00078ec0ff */
[----:B------:R-:W-:Y:S01]  /*1110*/  IMAD.IADD R2, R3, 0x1, -R2 ;  /* 0x0000000103027824 */ /* 0x000fe200078e0a02 */
[----:B0-----:R-:W-:Y:S02]  /*1120*/  @!UP0 ULEA UR8, UR7, UR6, 0x18 ;  /* 0x0000000607088291 */ /* 0x001fe4000f8ec03f */
[----:B------:R-:W-:-:S04]  /*1130*/  @!UP1 UIADD3 UR6, -UR11, 0x100000, URZ ;  /* 0x001000000b069890 */ /* 0x000fc8000fffe13f */
[----:B------:R-:W-:Y:S02]  /*1140*/  @!UP1 USHF.L.U32 UR7, UR6, 0xb, URZ ;  /* 0x0000000b06079899 */ /* 0x000fe4000800063f */
[----:B------:R-:W-:Y:S01]  /*1150*/  @!UP1 USHF.L.U32 UR6, UR6, 0x1, URZ ;  /* 0x0000000106069899 */ /* 0x000fe2000800063f */
[----:B------:R-:W-:Y:S01]  /*1160*/  VOTEU.ALL UP0, P0 ;  /* 0x00000000003f7886 */ /* 0x000fe20000000000 */
[----:B-1----:R-:W-:Y:S01]  /*1170*/  @!UP1 ULEA UR9, UR10, UR9, 0x18 ;  /* 0x000000090a099291 */ /* 0x002fe2000f8ec03f */
[----:B------:R-:W-:Y:S01]  /*1180*/  VOTEU.ALL UP1, P0 ;  /* 0x00000000003f7886 */ /* 0x000fe20000020000 */
[C---:B------:R-:W-:Y:S01]  /*1190*/  ISETP.NE.AND P0, PT, R0.reuse, 0x3, PT ;  /* 0x000000030000780c */ /* 0x040fe20003f05270 */
[----:B------:R-:W0:Y:S02]  /*11a0*/  FENCE.VIEW.ASYNC.S ;  /* 0x00000000000073c6 */ /* 0x000e240000000000 */
[----:B0-----:R-:W0:Y:S01]  /*11b0*/  @!UP0 SYNCS.EXCH.64 URZ, [UR8+0x670], UR4 ;  /* 0x00067004083f85b2 */ /* 0x001e220008000100 */
[----:B------:R-:W-:-:S04]  /*11c0*/  ISETP.EQ.OR P0, PT, R0, RZ, !P0 ;  /* 0x000000ff0000720c */ /* 0x000fc80004702670 */
[----:B------:R-:W-:-:S04]  /*11d0*/  ISETP.EQ.AND P0, PT, R12, RZ, P0 ;  /* 0x000000ff0c00720c */ /* 0x000fc80000702270 */
[----:B------:R-:W-:-:S04]  /*11e0*/  SEL R18, RZ, 0x1, !P0 ;  /* 0x00000001ff127807 */ /* 0x000fc80004000000 */
[----:B------:R-:W-:Y:S01]  /*11f0*/  SEL R18, R18, 0x2, P2 ;  /* 0x0000000212127807 */ /* 0x000fe20001000000 */
[----:B------:R1:W0:Y:S01]  /*1200*/  @!UP1 SYNCS.EXCH.64 URZ, [UR8+0x678], UR4 ;  /* 0x00067804083f95b2 */ /* 0x0002220008000100 */
[----:B------:R-:W-:Y:S01]  /*1210*/  NOP ;  /* 0x0000000000007918 */ /* 0x000fe20000000000 */
[----:B-1----:R-:W-:Y:S01]  /*1220*/  ULDC.64 UR4, c[0x0][0x598] ;  /* 0x0001660000047ab9 */ /* 0x002fe20000000a00 */
[----:B--2---:R-:W-:Y:S02]  /*1230*/  R2UR UR8, R4 ;  /* 0x00000000040872ca */ /* 0x004fe400000e0000 */
[----:B------:R-:W-:Y:S01]  /*1240*/  ISETP.NE.U32.AND P1, PT, RZ, UR4, PT ;  /* 0x00000004ff007c0c */ /* 0x000fe2000bf25070 */
[----:B------:R1:W0:Y:S03]  /*1250*/  @!UP2 SYNCS.EXCH.64 URZ, [UR9+0x650], UR6 ;  /* 0x00065006093fa5b2 */ /* 0x0002260008000100 */
[----:B------:R-:W-:Y:S01]  /*1260*/  ISETP.NE.AND.EX P1, PT, RZ, UR5, PT, P1 ;  /* 0x00000005ff007c0c */ /* 0x000fe2000bf25310 */
[----:B------:R1:W0:Y:S01]  /*1270*/  @!UP3 SYNCS.EXCH.64 URZ, [UR9+0x658], UR6 ;  /* 0x00065806093fb5b2 */ /* 0x0002220008000100 */
[----:B------:R1:W0:Y:S01]  /*1280*/  @!UP4 SYNCS.EXCH.64 URZ, [UR9+0x660], UR6 ;  /* 0x00066006093fc5b2 */ /* 0x0002220008000100 */
[----:B------:R1:W0:Y:S01]  /*1290*/  @!UP5 SYNCS.EXCH.64 URZ, [UR9+0x668], UR6 ;  /* 0x00066806093fd5b2 */ /* 0x0002220008000100 */
[----:B------:R-:W-:Y:S01]  /*12a0*/  NOP ;  /* 0x0000000000007918 */ /* 0x000fe20000000000 */
[----:B0-----:R-:W-:Y:S08]  /*12b0*/  BAR.SYNC.DEFER_BLOCKING 0x0 ;  /* 0x0000000000007b1d */ /* 0x001ff00000010000 */
[----:B-1----:R-:W-:Y:S05]  /*12c0*/  @!P1 BRA `(.L_x_4) ;  /* 0x00000000001c9947 */ /* 0x002fea0003800000 */
[----:B------:R-:W0:Y:S02]  /*12d0*/  LDC.64 R4, c[0x0][0x598] ;  /* 0x00016600ff047b82 */ /* 0x000e240000000a00 */
[----:B0-----:R-:W2:Y:S02]  /*12e0*/  LDG.E.64 R4, desc[UR36][R4.64] ;  /* 0x0000002404047981 */ /* 0x001ea4000c1e1b00 */
[----:B--2---:R-:W-:-:S04]  /*12f0*/  ISETP.NE.U32.AND P0, PT, R4, RZ, PT ;  /* 0x000000ff0400720c */ /* 0x004fc80003f05070 */
[----:B------:R-:W-:-:S13]  /*1300*/  ISETP.NE.AND.EX P0, PT, R5, RZ, PT, P0 ;  /* 0x000000ff0500720c */ /* 0x000fda0003f05300 */
[----:B------:R-:W-:Y:S05]  /*1310*/  @!P0 BRA `(.L_x_4) ;  /* 0x0000000000088947 */ /* 0x000fea0003800000 */
[----:B------:R1:W5:Y:S01]  /*1320*/  LD.E R28, desc[UR36][R4.64] ;  /* 0x00000024041c7980 */ /* 0x000362000c101900 */
[----:B------:R-:W-:Y:S05]  /*1330*/  BRA `(.L_x_5) ;  /* 0x0000000000247947 */ /* 0x000fea0003800000 */
.L_x_4:
[----:B------:R-:W-:Y:S02]  /*1340*/  ULDC.64 UR4, c[0x0][0x588] ;  /* 0x0001620000047ab9 */ /* 0x000fe40000000a00 */
[----:B------:R-:W-:-:S04]  /*1350*/  ISETP.NE.U32.AND P0, PT, RZ, UR4, PT ;  /* 0x00000004ff007c0c */ /* 0x000fc8000bf05070 */
[----:B------:R-:W-:-:S13]  /*1360*/  ISETP.NE.AND.EX P0, PT, RZ, UR5, PT, P0 ;  /* 0x00000005ff007c0c */ /* 0x000fda000bf05300 */
[----:B------:R-:W-:Y:S05]  /*1370*/  @!P0 BRA `(.L_x_6) ;  /* 0x00000000000c8947 */ /* 0x000fea0003800000 */
[----:B------:R-:W0:Y:S02]  /*1380*/  LDC.64 R28, c[0x0][0x588] ;  /* 0x00016200ff1c7b82 */ /* 0x000e240000000a00 */
[----:B0-----:R0:W5:Y:S01]  /*1390*/  LDG.E R28, desc[UR36][R28.64] ;  /* 0x000000241c1c7981 */ /* 0x001162000c1e1900 */
[----:B------:R-:W-:Y:S05]  /*13a0*/  BRA `(.L_x_5) ;  /* 0x0000000000087947 */ /* 0x000fea0003800000 */
.L_x_6:
[----:B------:R-:W-:Y:S02]  /*13b0*/  ULDC UR4, c[0x0][0x580] ;  /* 0x0001600000047ab9 */ /* 0x000fe40000000800 */
[----:B------:R-:W-:-:S07]  /*13c0*/  IMAD.U32 R28, RZ, RZ, UR4 ;  /* 0x00000004ff1c7e24 */ /* 0x000fce000f8e00ff */
.L_x_5:
[----:B------:R-:W-:Y:S02]  /*13d0*/  ULDC.64 UR4, c[0x0][0x5a0] ;  /* 0x0001680000047ab9 */ /* 0x000fe40000000a00 */
[----:B------:R-:W-:-:S04]  /*13e0*/  ISETP.NE.U32.AND P0, PT, RZ, UR4, PT ;  /* 0x00000004ff007c0c */ /* 0x000fc8000bf05070 */
[----:B------:R-:W-:-:S13]  /*13f0*/  ISETP.NE.AND.EX P0, PT, RZ, UR5, PT, P0 ;  /* 0x00000005ff007c0c */ /* 0x000fda000bf05300 */
[----:B------:R-:W-:Y:S05]  /*1400*/  @!P0 BRA `(.L_x_7) ;  /* 0x00000000001c8947 */ /* 0x000fea0003800000 */
[----:B-1----:R-:W1:Y:S02]  /*1410*/  LDC.64 R4, c[0x0][0x5a0] ;  /* 0x00016800ff047b82 */ /* 0x002e640000000a00 */
[----:B-1----:R-:W2:Y:S02]  /*1420*/  LDG.E.64 R4, desc[UR36][R4.64] ;  /* 0x0000002404047981 */ /* 0x002ea4000c1e1b00 */
[----:B--2---:R-:W-:-:S04]  /*1430*/  ISETP.NE.U32.AND P0, PT, R4, RZ, PT ;  /* 0x000000ff0400720c */ /* 0x004fc80003f05070 */
[----:B------:R-:W-:-:S13]  /*1440*/  ISETP.NE.AND.EX P0, PT, R5, RZ, PT, P0 ;  /* 0x000000ff0500720c */ /* 0x000fda0003f05300 */
[----:B------:R-:W-:Y:S05]  /*1450*/  @!P0 BRA `(.L_x_7) ;  /* 0x0000000000088947 */ /* 0x000fea0003800000 */
[----:B0-----:R2:W5:Y:S01]  /*1460*/  LD.E R29, desc[UR36][R4.64] ;  /* 0x00000024041d7980 */ /* 0x001562000c101900 */
[----:B------:R-:W-:Y:S05]  /*1470*/  BRA `(.L_x_8) ;  /* 0x0000000000247947 */ /* 0x000fea0003800000 */
.L_x_7:
[----:B------:R-:W-:Y:S02]  /*1480*/  ULDC.64 UR4, c[0x0][0x590] ;  /* 0x0001640000047ab9 */ /* 0x000fe40000000a00 */
[----:B------:R-:W-:-:S04]  /*1490*/  ISETP.NE.U32.AND P0, PT, RZ, UR4, PT ;  /* 0x00000004ff007c0c */ /* 0x000fc8000bf05070 */
[----:B------:R-:W-:-:S13]  /*14a0*/  ISETP.NE.AND.EX P0, PT, RZ, UR5, PT, P0 ;  /* 0x00000005ff007c0c */ /* 0x000fda000bf05300 */
[----:B------:R-:W-:Y:S05]  /*14b0*/  @!P0 BRA `(.L_x_9) ;  /* 0x00000000000c8947 */ /* 0x000fea0003800000 */
[----:B-1----:R-:W0:Y:S02]  /*14c0*/  LDC.64 R4, c[0x0][0x590] ;  /* 0x00016400ff047b82 */ /* 0x002e240000000a00 */
[----:B0-----:R0:W5:Y:S01]  /*14d0*/  LDG.E R29, desc[UR36][R4.64] ;  /* 0x00000024041d7981 */ /* 0x001162000c1e1900 */
[----:B------:R-:W-:Y:S05]  /*14e0*/  BRA `(.L_x_8) ;  /* 0x0000000000087947 */ /* 0x000fea0003800000 */
.L_x_9:
[----:B------:R-:W-:Y:S02]  /*14f0*/  ULDC UR4, c[0x0][0x584] ;  /* 0x0001610000047ab9 */ /* 0x000fe40000000800 */
[----:B0-----:R-:W-:-:S07]  /*1500*/  IMAD.U32 R29, RZ, RZ, UR4 ;  /* 0x00000004ff1d7e24 */ /* 0x001fce000f8e00ff */
.L_x_8:
[----:B------:R-:W3:Y:S01]  /*1510*/  LDC R23, c[0x0][0x65c] ;  /* 0x00019700ff177b82 */ /* 0x000ee20000000800 */
[----:B------:R-:W4:Y:S01]  /*1520*/  S2R R14, SR_CTAID.Y ;  /* 0x00000000000e7919 */ /* 0x000f220000002600 */
[----:B------:R-:W-:Y:S01]  /*1530*/  ULDC UR6, c[0x0][0x28c] ;  /* 0x0000a30000067ab9 */ /* 0x000fe20000000800 */
[----:B------:R-:W-:Y:S01]  /*1540*/  ISETP.NE.AND P0, PT, R12, 0x2, PT ;  /* 0x000000020c00780c */ /* 0x000fe20003f05270 */
[----:B------:R-:W-:Y:S01]  /*1550*/  UIADD3 UR6, UR6, 0xf, URZ ;  /* 0x0000000f06067890 */ /* 0x000fe2000fffe03f */
[----:B012---:R-:W0:Y:S01]  /*1560*/  S2R R4, SR_CTAID.X ;  /* 0x0000000000047919 */ /* 0x007e220000002500 */
[----:B------:R-:W-:Y:S01]  /*1570*/  UMOV UR39, URZ ;  /* 0x0000003f00277c82 */ /* 0x000fe20008000000 */
[----:B------:R-:W-:Y:S01]  /*1580*/  UMOV UR38, URZ ;  /* 0x0000003f00267c82 */ /* 0x000fe20008000000 */
[----:B------:R-:W-:Y:S01]  /*1590*/  USHF.R.S32.HI UR7, URZ, 0x1f, UR6 ;  /* 0x0000001f3f077899 */ /* 0x000fe20008011406 */
[----:B------:R-:W-:-:S03]  /*15a0*/  ULDC.64 UR10, c[0x0][0x650] ;  /* 0x00019400000a7ab9 */ /* 0x000fc60000000a00 */
[----:B------:R-:W-:Y:S01]  /*15b0*/  ULEA.HI UR7, UR7, UR6, URZ, 0x4 ;  /* 0x0000000607077291 */ /* 0x000fe2000f8f203f */
[----:B---3--:R-:W-:-:S04]  /*15c0*/  ISETP.NE.AND P1, PT, R23, 0x1, PT ;  /* 0x000000011700780c */ /* 0x008fc80003f25270 */
[----:B------:R-:W-:-:S09]  /*15d0*/  P2R R5, PR, RZ, 0x2 ;  /* 0x00000002ff057803 */ /* 0x000fd20000000000 */
[----:B------:R-:W0:Y:S01]  /*15e0*/  @P1 LDC R5, c[0x0][0x10] ;  /* 0x00000400ff051b82 */ /* 0x000e220000000800 */
[----:B----4-:R-:W-:Y:S02]  /*15f0*/  @P1 IMAD.MOV.U32 R6, RZ, RZ, R14 ;  /* 0x000000ffff061224 */ /* 0x010fe400078e000e */
[----:B------:R-:W-:Y:S02]  /*1600*/  @P1 IMAD.MOV.U32 R7, RZ, RZ, RZ ;  /* 0x000000ffff071224 */ /* 0x000fe400078e00ff */
[----:B------:R-:W-:-:S03]  /*1610*/  @P1 IMAD.MOV.U32 R19, RZ, RZ, RZ ;  /* 0x000000ffff131224 */ /* 0x000fc600078e00ff */
[----:B------:R-:W1:Y:S01]  /*1620*/  @!P1 LDC R9, c[0x0][0xc] ;  /* 0x00000300ff099b82 */ /* 0x000e620000000800 */
[----:B------:R-:W-:Y:S01]  /*1630*/  ULDC UR4, c[0x0][0xc] ;  /* 0x0000030000047ab9 */ /* 0x000fe20000000800 */
[----:B------:R-:W-:Y:S02]  /*1640*/  ULDC UR5, c[0x0][0x10] ;  /* 0x0000040000057ab9 */ /* 0x000fe40000000800 */
[----:B------:R-:W-:-:S04]  /*1650*/  UIMAD.WIDE.U32 UR4, UR4, UR5, URZ ;  /* 0x00000005040472a5 */ /* 0x000fc8000f8e003f */
[----:B------:R-:W2:Y:S01]  /*1660*/  LDC R16, c[0x0][0x14] ;  /* 0x00000500ff107b82 */ /* 0x000ea20000000800 */
[----:B0-----:R-:W-:-:S04]  /*1670*/  @P1 IMAD.WIDE.U32 R6, R4, R5, R6 ;  /* 0x0000000504061225 */ /* 0x001fc800078e0006 */
[----:B------:R-:W-:Y:S02]  /*1680*/  IMAD.MOV.U32 R5, RZ, RZ, RZ ;  /* 0x000000ffff057224 */ /* 0x000fe400078e00ff */
[----:B------:R-:W-:Y:S02]  /*1690*/  @P1 IMAD.IADD R19, R7, 0x1, R19 ;  /* 0x0000000107131824 */ /* 0x000fe400078e0213 */
[----:B------:R-:W-:Y:S02]  /*16a0*/  @P1 IMAD.MOV.U32 R22, RZ, RZ, R6 ;  /* 0x000000ffff161224 */ /* 0x000fe400078e0006 */
[----:B-1----:R-:W-:-:S04]  /*16b0*/  @!P1 IMAD.WIDE.U32 R6, R9, R14, R4 ;  /* 0x0000000e09069225 */ /* 0x002fc800078e0004 */
[----:B------:R-:W-:Y:S02]  /*16c0*/  @!P1 IMAD.MOV.U32 R22, RZ, RZ, R6 ;  /* 0x000000ffff169224 */ /* 0x000fe400078e0006 */
[C---:B--2---:R-:W-:Y:S02]  /*16d0*/  IMAD R9, R16.reuse, UR5, RZ ;  /* 0x0000000510097c24 */ /* 0x044fe4000f8e02ff */
[----:B------:R-:W-:Y:S01]  /*16e0*/  IMAD.WIDE.U32 R16, R16, UR4, RZ ;  /* 0x0000000410107c25 */ /* 0x000fe2000f8e00ff */
[----:B------:R-:W-:-:S03]  /*16f0*/  USHF.R.S32.HI UR4, URZ, 0x4, UR7 ;  /* 0x000000043f047899 */ /* 0x000fc60008011407 */
[----:B------:R-:W-:Y:S02]  /*1700*/  @!P1 IMAD.MOV.U32 R19, RZ, RZ, R7 ;  /* 0x000000ffff139224 */ /* 0x000fe400078e0007 */
[----:B------:R-:W-:Y:S01]  /*1710*/  IMAD.IADD R24, R17, 0x1, R9 ;  /* 0x0000000111187824 */ /* 0x000fe200078e0209 */
[----:B------:R-:W-:Y:S06]  /*1720*/  @P0 BRA `(.L_x_10) ;  /* 0x0000000000200947 */ /* 0x000fec0003800000 */
[----:B------:R-:W-:Y:S01]  /*1730*/  UISETP.GE.U32.AND UP0, UPT, UR4, 0x64, UPT ;  /* 0x000000640400788c */ /* 0x000fe2000bf06070 */
[----:B------:R-:W-:Y:S01]  /*1740*/  IADD3 R22, P0, R22, R16, RZ ;  /* 0x0000001016167210 */ /* 0x000fe20007f1e0ff */
[----:B------:R-:W-:Y:S01]  /*1750*/  UIMAD.WIDE.U32 UR6, UR4, 0x51eb851f, URZ ;  /* 0x51eb851f040678a5 */ /* 0x000fe2000f8e003f */
[----:B------:R-:W-:-:S03]  /*1760*/  UMOV UR38, URZ ;  /* 0x0000003f00267c82 */ /* 0x000fc60008000000 */
[----:B------:R-:W-:Y:S01]  /*1770*/  USHF.R.U32.HI UR6, URZ, 0x5, UR7 ;  /* 0x000000053f067899 */ /* 0x000fe20008011607 */
[----:B------:R-:W-:-:S03]  /*1780*/  IMAD.X R19, R24, 0x1, R19, P0 ;  /* 0x0000000118137824 */ /* 0x000fc600000e0613 */
[----:B------:R-:W-:Y:S02]  /*1790*/  UIMAD UR39, UR6, -0x64, UR4 ;  /* 0xffffff9c062778a4 */ /* 0x000fe4000f8e0204 */
[----:B------:R-:W-:-:S12]  /*17a0*/  @UP0 ULOP3.LUT UR38, UR6, 0x1, URZ, 0xc0, !UPT ;  /* 0x0000000106260892 */ /* 0x000fd8000f8ec03f */
.L_x_10:
[----:B------:R-:W-:Y:S01]  /*17b0*/  ISETP.GE.U32.AND P0, PT, R22, UR10, PT ;  /* 0x0000000a16007c0c */ /* 0x000fe2000bf06070 */
[----:B------:R-:W-:Y:S01]  /*17c0*/  IMAD.MOV.U32 R25, RZ, RZ, -0x1 ;  /* 0xffffffffff197424 */ /* 0x000fe200078e00ff */
[----:B------:R-:W-:Y:S01]  /*17d0*/  PRMT R6, RZ, 0x7610, R6 ;  /* 0x00007610ff067816 */ /* 0x000fe20000000006 */
[----:B------:R-:W-:Y:S01]  /*17e0*/  IMAD.MOV.U32 R26, RZ, RZ, -0x1 ;  /* 0xffffffffff1a7424 */ /* 0x000fe200078e00ff */
[----:B------:R-:W-:Y:S01]  /*17f0*/  ISETP.GE.U32.AND.EX P0, PT, R19, UR11, PT, P0 ;  /* 0x0000000b13007c0c */ /* 0x000fe2000bf06100 */
[----:B------:R-:W-:-:S12]  /*1800*/  IMAD.MOV.U32 R27, RZ, RZ, -0x1 ;  /* 0xffffffffff1b7424 */ /* 0x000fd800078e00ff */
[----:B------:R-:W-:Y:S05]  /*1810*/  @P0 BRA `(.L_x_11) ;  /* 0x0000000400600947 */ /* 0x000fea0003800000 */
[----:B------:R-:W0:Y:S01]  /*1820*/  LDC.64 R20, c[0x0][0x628] ;  /* 0x00018a00ff147b82 */ /* 0x000e220000000a00 */
[----:B------:R-:W-:Y:S02]  /*1830*/  IMAD.MOV.U32 R6, RZ, RZ, R22 ;  /* 0x000000ffff067224 */ /* 0x000fe400078e0016 */
[----:B------:R-:W-:-:S05]  /*1840*/  IMAD.MOV.U32 R7, RZ, RZ, R19 ;  /* 0x000000ffff077224 */ /* 0x000fca00078e0013 */
[----:B------:R-:W1:Y:S08]  /*1850*/  LDC R26, c[0x0][0x630] ;  /* 0x00018c00ff1a7b82 */ /* 0x000e700000000800 */
[----:B------:R-:W2:Y:S01]  /*1860*/  LDC.64 R30, c[0x0][0x620] ;  /* 0x00018800ff1e7b82 */ /* 0x000ea20000000a00 */
[----:B0-----:R-:W-:-:S04]  /*1870*/  ISETP.NE.U32.AND P0, PT, R20, RZ, PT ;  /* 0x000000ff1400720c */ /* 0x001fc80003f05070 */
[----:B------:R-:W-:-:S13]  /*1880*/  ISETP.NE.AND.EX P0, PT, R21, RZ, PT, P0 ;  /* 0x000000ff1500720c */ /* 0x000fda0003f05300 */
[----:B-12---:R-:W-:Y:S05]  /*1890*/  @!P0 BRA `(.L_x_12) ;  /* 0x0000000000288947 */ /* 0x006fea0003800000 */
[----:B------:R-:W0:Y:S02]  /*18a0*/  LDC R11, c[0x0][0x634] ;  /* 0x00018d00ff0b7b82 */ /* 0x000e240000000800 */
[----:B0-----:R-:W-:-:S05]  /*18b0*/  IADD3 R11, P0, R22, R11, RZ ;  /* 0x0000000b160b7210 */ /* 0x001fca0007f1e0ff */
[----:B------:R-:W-:-:S04]  /*18c0*/  IMAD.X R13, RZ, RZ, R19, P0 ;  /* 0x000000ffff0d7224 */ /* 0x000fc800000e0613 */
[----:B------:R-:W-:-:S04]  /*18d0*/  IMAD.WIDE.U32 R6, R13, R20, RZ ;  /* 0x000000140d067225 */ /* 0x000fc800078e00ff */
[----:B------:R-:W-:-:S04]  /*18e0*/  IMAD.WIDE.U32 R8, P0, R11, R21, R6 ;  /* 0x000000150b087225 */ /* 0x000fc80007800006 */
[----:B------:R-:W-:-:S04]  /*18f0*/  IMAD.WIDE.U32 R6, R11, R20, RZ ;  /* 0x000000140b067225 */ /* 0x000fc800078e00ff */
[----:B------:R-:W-:Y:S01]  /*1900*/  IMAD.X R11, RZ, RZ, RZ, P0 ;  /* 0x000000ffff0b7224 */ /* 0x000fe200000e06ff */
[----:B------:R-:W-:Y:S01]  /*1910*/  IADD3 RZ, P0, R7, R8, RZ ;  /* 0x0000000807ff7210 */ /* 0x000fe20007f1e0ff */
[----:B------:R-:W-:-:S04]  /*1920*/  IMAD.MOV.U32 R10, RZ, RZ, R9 ;  /* 0x000000ffff0a7224 */ /* 0x000fc800078e0009 */
[----:B------:R-:W-:-:S08]  /*1930*/  IMAD.WIDE.U32.X R6, R13, R21, R10, P0 ;  /* 0x000000150d067225 */ /* 0x000fd000000e040a */
.L_x_12:
[-CC-:B------:R-:W-:Y:S01]  /*1940*/  SHF.R.U64 R34, R6, R26.reuse, R7.reuse ;  /* 0x0000001a06227219 */ /* 0x180fe20000001207 */
[----:B------:R-:W0:Y:S01]  /*1950*/  LDC R10, c[0x0][0x618] ;  /* 0x00018600ff0a7b82 */ /* 0x000e220000000800 */
[----:B------:R-:W-:Y:S01]  /*1960*/  SHF.R.U32.HI R6, RZ, R26, R7 ;  /* 0x0000001aff067219 */ /* 0x000fe20000011607 */
[----:B------:R-:W-:Y:S01]  /*1970*/  IMAD.MOV.U32 R7, RZ, RZ, R19 ;  /* 0x000000ffff077224 */ /* 0x000fe200078e0013 */
[----:B------:R-:W-:Y:S01]  /*1980*/  IADD3 R11, P0, RZ, -R34, RZ ;  /* 0x80000022ff0b7210 */ /* 0x000fe20007f1e0ff */
[----:B------:R-:W-:Y:S01]  /*1990*/  ULDC UR5, c[0x0][0x150] ;  /* 0x0000540000057ab9 */ /* 0x000fe20000000800 */
[----:B------:R-:W-:-:S03]  /*19a0*/  I2FP.F32.U32 R5, R4 ;  /* 0x0000000400057245 */ /* 0x000fc60000201000 */
[----:B------:R-:W1:Y:S01]  /*19b0*/  LDC.64 R26, c[0x0][0x640] ;  /* 0x00019000ff1a7b82 */ /* 0x000e620000000a00 */
[----:B------:R-:W-:Y:S02]  /*19c0*/  IMAD.X R13, RZ, RZ, ~R6, P0 ;  /* 0x000000ffff0d7224 */ /* 0x000fe400000e0e06 */
[----:B------:R-:W-:Y:S01]  /*19d0*/  FMUL R5, R5, UR5 ;  /* 0x0000000505057c20 */ /* 0x000fe20008400000 */
[----:B------:R-:W-:Y:S01]  /*19e0*/  IMAD.MOV.U32 R6, RZ, RZ, R22 ;  /* 0x000000ffff067224 */ /* 0x000fe200078e0016 */
[----:B------:R-:W-:Y:S01]  /*19f0*/  ULDC UR5, c[0x0][0x154] ;  /* 0x0000550000057ab9 */ /* 0x000fe20000000800 */
[-C--:B------:R-:W-:Y:S02]  /*1a00*/  IMAD R8, R13, R30.reuse, RZ ;  /* 0x0000001e0d087224 */ /* 0x080fe400078e02ff */
[C---:B------:R-:W-:Y:S01]  /*1a10*/  IMAD.WIDE.U32 R6, R11.reuse, R30, R6 ;  /* 0x0000001e0b067225 */ /* 0x040fe200078e0006 */
[----:B------:R-:W2:Y:S01]  /*1a20*/  LDC R13, c[0x0][0x608] ;  /* 0x00018200ff0d7b82 */ /* 0x000ea20000000800 */
[----:B------:R-:W3:Y:S02]  /*1a30*/  F2I.U32.TRUNC.NTZ R5, R5 ;  /* 0x0000000500057305 */ /* 0x000ee4000020f000 */
[----:B------:R-:W-:-:S04]  /*1a40*/  IMAD R11, R11, R31, R8 ;  /* 0x0000001f0b0b7224 */ /* 0x000fc800078e0208 */
[----:B------:R-:W-:Y:S01]  /*1a50*/  IMAD.IADD R7, R7, 0x1, R11 ;  /* 0x0000000107077824 */ /* 0x000fe200078e020b */
[----:B------:R-:W4:Y:S01]  /*1a60*/  LDC R9, c[0x0][0x144] ;  /* 0x00005100ff097b82 */ /* 0x000f220000000800 */
[----:B------:R-:W-:-:S03]  /*1a70*/  IMAD.MOV.U32 R11, RZ, RZ, 0x1 ;  /* 0x00000001ff0b7424 */ /* 0x000fc600078e00ff */
[----:B0-----:R-:W-:Y:S02]  /*1a80*/  SHF.R.U64 R35, R6, R10, R7 ;  /* 0x0000000a06237219 */ /* 0x001fe40000001207 */
[----:B------:R-:W-:Y:S02]  /*1a90*/  I2FP.F32.U32 R6, R14 ;  /* 0x0000000e00067245 */ /* 0x000fe40000201000 */
[----:B------:R-:W0:Y:S01]  /*1aa0*/  LDC R20, c[0x0][0x658] ;  /* 0x00019600ff147b82 */ /* 0x000e220000000800 */
[----:B-1----:R-:W-:Y:S01]  /*1ab0*/  ISETP.NE.U32.AND P0, PT, R26, RZ, PT ;  /* 0x000000ff1a00720c */ /* 0x002fe20003f05070 */
[----:B---3--:R-:W-:Y:S02]  /*1ac0*/  IMAD.MOV R8, RZ, RZ, -R5 ;  /* 0x000000ffff087224 */ /* 0x008fe400078e0a05 */
[----:B------:R-:W-:Y:S01]  /*1ad0*/  FMUL R6, R6, UR5 ;  /* 0x0000000506067c20 */ /* 0x000fe20008400000 */
[----:B------:R-:W-:Y:S01]  /*1ae0*/  SHF.R.U32.HI R36, RZ, R10, R7 ;  /* 0x0000000aff247219 */ /* 0x000fe20000011607 */
[----:B------:R-:W-:Y:S01]  /*1af0*/  IMAD.MOV.U32 R7, RZ, RZ, -0x1 ;  /* 0xffffffffff077424 */ /* 0x000fe200078e00ff */
[----:B------:R-:W-:Y:S01]  /*1b00*/  ISETP.NE.AND.EX P0, PT, R27, RZ, PT, P0 ;  /* 0x000000ff1b00720c */ /* 0x000fe20003f05300 */
[----:B------:R1:W3:Y:S01]  /*1b10*/  F2I.U32.TRUNC.NTZ R15, R6 ;  /* 0x00000006000f7305 */ /* 0x0002e2000020f000 */
[----:B------:R-:W1:Y:S01]  /*1b20*/  LDC R21, c[0x0][0x148] ;  /* 0x00005200ff157b82 */ /* 0x000e620000000800 */
[----:B--2---:R-:W-:-:S02]  /*1b30*/  SHF.R.U64 R38, R35, R13, R36 ;  /* 0x0000000d23267219 */ /* 0x004fc40000001224 */
[----:B------:R-:W-:-:S05]  /*1b40*/  SHF.R.U32.HI R5, RZ, R13, R36 ;  /* 0x0000000dff057219 */ /* 0x000fca0000011624 */
[----:B------:R-:W2:Y:S01]  /*1b50*/  LDC R30, c[0x0][0x648] ;  /* 0x00019200ff1e7b82 */ /* 0x000ea20000000800 */
[----:B----4-:R-:W-:-:S07]  /*1b60*/  IMAD R10, R9, R8, R4 ;  /* 0x00000008090a7224 */ /* 0x010fce00078e0204 */
[----:B------:R-:W4:Y:S01]  /*1b70*/  LDC R32, c[0x0][0x638] ;  /* 0x00018e00ff207b82 */ /* 0x000f220000000800 */
[-C--:B0-----:R-:W-:Y:S02]  /*1b80*/  SHF.L.U32 R4, R7, R20.reuse, RZ ;  /* 0x0000001407047219 */ /* 0x081fe400000006ff */
[--C-:B------:R-:W-:Y:S02]  /*1b90*/  SHF.R.U64 R36, R38, R20, R5.reuse ;  /* 0x0000001426247219 */ /* 0x100fe40000001205 */
[----:B------:R-:W-:Y:S02]  /*1ba0*/  LOP3.LUT R13, RZ, R4, RZ, 0x33, !PT ;  /* 0x00000004ff0d7212 */ /* 0x000fe400078e33ff */
[-C--:B------:R-:W-:Y:S01]  /*1bb0*/  SHF.R.U32.HI R5, RZ, R20.reuse, R5 ;  /* 0x00000014ff057219 */ /* 0x080fe20000011605 */
[----:B------:R-:W0:Y:S01]  /*1bc0*/  LDC R31, c[0x0][0x610] ;  /* 0x00018400ff1f7b82 */ /* 0x000e220000000800 */
[----:B------:R-:W-:Y:S01]  /*1bd0*/  SHF.L.U32 R11, R11, R20, RZ ;  /* 0x000000140b0b7219 */ /* 0x000fe200000006ff */
[----:B------:R-:W-:-:S06]  /*1be0*/  IMAD.MOV.U32 R4, RZ, RZ, R36 ;  /* 0x000000ffff047224 */ /* 0x000fcc00078e0024 */
[----:B------:R-:W0:Y:S01]  /*1bf0*/  LDC R33, c[0x0][0x600] ;  /* 0x00018000ff217b82 */ /* 0x000e220000000800 */
[----:B-1-3--:R-:W-:Y:S05]  /*1c00*/  @!P0 BRA `(.L_x_13) ;  /* 0x0000000000288947 */ /* 0x00afea0003800000 */
[----:B------:R-:W1:Y:S02]  /*1c10*/  LDC R9, c[0x0][0x64c] ;  /* 0x00019300ff097b82 */ /* 0x000e640000000800 */
[----:B-1----:R-:W-:-:S05]  /*1c20*/  IADD3 R9, P0, R36, R9, RZ ;  /* 0x0000000924097210 */ /* 0x002fca0007f1e0ff */
        /* <DEDUP_REMOVED lines=8> */
.L_x_13:
[----:B--2---:R-:W-:Y:S01]  /*1cb0*/  SHF.R.U64 R5, R4, R30, R5 ;  /* 0x0000001e04057219 */ /* 0x004fe20000001205 */
[----:B0-----:R-:W-:Y:S01]  /*1cc0*/  VIADD R4, R33, 0xffffffff ;  /* 0xffffffff21047836 */ /* 0x001fe20000000000 */
[----:B------:R-:W-:Y:S01]  /*1cd0*/  LOP3.LUT R6, R38, R13, RZ, 0xc0, !PT ;  /* 0x0000000d26067212 */ /* 0x000fe200078ec0ff */
[----:B------:R-:W-:Y:S02]  /*1ce0*/  IMAD.MOV R15, RZ, RZ, -R15 ;  /* 0x000000ffff0f7224 */ /* 0x000fe400078e0a0f */
[----:B------:R-:W-:Y:S01]  /*1cf0*/  IMAD.MOV R7, RZ, RZ, -R5 ;  /* 0x000000ffff077224 */ /* 0x000fe200078e0a05 */
[----:B------:R-:W-:Y:S01]  /*1d00*/  LOP3.LUT R4, R35, R4, RZ, 0xc0, !PT ;  /* 0x0000000423047212 */ /* 0x000fe200078ec0ff */
[----:B------:R-:W-:Y:S02]  /*1d10*/  IMAD R11, R11, R5, R6 ;  /* 0x000000050b0b7224 */ /* 0x000fe400078e0206 */
[----:B------:R-:W-:Y:S02]  /*1d20*/  @P1 IMAD R10, R21, R15, R14 ;  /* 0x0000000f150a1224 */ /* 0x000fe400078e020e */
[----:B----4-:R-:W-:-:S02]  /*1d30*/  IMAD R5, R7, R32, R36 ;  /* 0x0000002007057224 */ /* 0x010fc400078e0224 */
[----:B------:R-:W-:Y:S02]  /*1d40*/  IMAD R10, R11, R31, R10 ;  /* 0x0000001f0b0a7224 */ /* 0x000fe400078e020a */
[----:B------:R-:W-:Y:S02]  /*1d50*/  IMAD R5, R5, R33, R4 ;  /* 0x0000002105057224 */ /* 0x000fe400078e0204 */
[----:B------:R-:W-:Y:S02]  /*1d60*/  IMAD.MOV.U32 R6, RZ, RZ, 0x1 ;  /* 0x00000001ff067424 */ /* 0x000fe400078e00ff */
[----:B------:R-:W-:Y:S01]  /*1d70*/  IMAD.MOV.U32 R27, RZ, RZ, R34 ;  /* 0x000000ffff1b7224 */ /* 0x000fe200078e0022 */
[----:B------:R-:W-:Y:S02]  /*1d80*/  SEL R26, R5, R10, !P1 ;  /* 0x0000000a051a7207 */ /* 0x000fe40004800000 */
[----:B------:R-:W-:-:S07]  /*1d90*/  SEL R25, R10, R5, !P1 ;  /* 0x000000050a197207 */ /* 0x000fce0004800000 */
.L_x_11:
[----:B------:R-:W-:-:S13]  /*1da0*/  ISETP.NE.AND P0, PT, R12, RZ, PT ;  /* 0x000000ff0c00720c */ /* 0x000fda0003f05270 */
[----:B------:R-:W-:Y:S05]  /*1db0*/  @!P0 BRA `(.L_x_14) ;  /* 0x0000001800908947 */ /* 0x000fea0003800000 */
[----:B------:R-:W-:-:S13]  /*1dc0*/  ISETP.GT.U32.AND P0, PT, R37, 0x1, PT ;  /* 0x000000012500780c */ /* 0x000fda0003f04070 */
[----:B------:R-:W-:Y:S05]  /*1dd0*/  @P0 EXIT ;  /* 0x000000000000094d */ /* 0x000fea0003800000 */
.L_x_15:
[----:B------:R-:W-:-:S08]  /*1de0*/  NOP ;  /* 0x0000000000007918 */ /* 0x000fd00000000000 */
[----:B------:R-:W0:Y:S02]  /*1df0*/  USETMAXREG.TRY_ALLOC.CTAPOOL UP0, 0xe8 ;  /* 0x000000e8000079c8 */ /* 0x000e240008000600 */
[----:B0-----:R-:W-:-:S13]  /*1e00*/  PLOP3.LUT P0, PT, PT, PT, UP0, 0x80, 0x0 ;  /* 0x000000000000781c */ /* 0x001fda0003f0f008 */
[----:B------:R-:W-:Y:S05]  /*1e10*/  @!P0 BRA `(.L_x_15) ;  /* 0xfffffffc00f08947 */ /* 0x000fea000383ffff */
[----:B------:R-:W-:-:S13]  /*1e20*/  LOP3.LUT P0, RZ, R6, 0xff, RZ, 0xc0, !PT ;  /* 0x000000ff06ff7812 */ /* 0x000fda000780c0ff */
[----:B------:R-:W-:Y:S05]  /*1e30*/  @!P0 EXIT ;  /* 0x000000000000894d */ /* 0x000fea0003800000 */
[----:B------:R-:W0:Y:S01]  /*1e40*/  S2UR UR5, SR_CgaCtaId ;  /* 0x00000000000579c3 */ /* 0x000e220000008800 */
[----:B------:R-:W-:Y:S01]  /*1e50*/  SHF.R.S32.HI R3, RZ, 0x1f, R2 ;  /* 0x0000001fff037819 */ /* 0x000fe20000011402 */
[----:B------:R-:W-:Y:S01]  /*1e60*/  UIADD3 UR6, UR8, -0x1, URZ ;  /* 0xffffffff08067890 */ /* 0x000fe2000fffe03f */
[----:B------:R-:W-:Y:S01]  /*1e70*/  LOP3.LUT R48, R18, 0x1, RZ, 0xfc, !PT ;  /* 0x0000000112307812 */ /* 0x000fe200078efcff */
[----:B------:R-:W-:Y:S01]  /*1e80*/  UMOV UR40, 0x400 ;  /* 0x0000040000287882 */ /* 0x000fe20000000000 */
[CC--:B------:R-:W-:Y:S01]  /*1e90*/  LEA.HI R0, R3.reuse, R2.reuse, RZ, 0x2 ;  /* 0x0000000203007211 */ /* 0x0c0fe200078f10ff */
[----:B------:R-:W-:Y:S01]  /*1ea0*/  UISETP.LT.AND UP0, UPT, UR4, 0x1, UPT ;  /* 0x000000010400788c */ /* 0x000fe2000bf01270 */
[----:B------:R-:W-:Y:S01]  /*1eb0*/  LEA.HI R4, R3, R2, RZ, 0x5 ;  /* 0x0000000203047211 */ /* 0x000fe200078f28ff */
[----:B------:R-:W-:Y:S01]  /*1ec0*/  USHF.L.U32 UR46, UR4, 0x1, URZ ;  /* 0x00000001042e7899 */ /* 0x000fe2000800063f */
[--C-:B------:R-:W-:Y:S01]  /*1ed0*/  SHF.R.S32.HI R30, RZ, 0x2, R0.reuse ;  /* 0x00000002ff1e7819 */ /* 0x100fe20000011400 */
[----:B------:R-:W-:Y:S01]  /*1ee0*/  USEL UR41, UR4, 0x1, UP0 ;  /* 0x0000000104297887 */ /* 0x000fe20008000000 */
[----:B------:R-:W-:Y:S01]  /*1ef0*/  SHF.R.S32.HI R5, RZ, 0x1f, R0 ;  /* 0x0000001fff057819 */ /* 0x000fe20000011400 */
[----:B------:R-:W-:Y:S01]  /*1f00*/  UISETP.NE.AND UP0, UPT, UR6, URZ, UPT ;  /* 0x0000003f0600728c */ /* 0x000fe2000bf05270 */
[----:B------:R-:W-:Y:S01]  /*1f10*/  LOP3.LUT R3, R0, 0xfffffffc, RZ, 0xc0, !PT ;  /* 0xfffffffc00037812 */ /* 0x000fe200078ec0ff */
[----:B------:R-:W-:Y:S01]  /*1f20*/  UIADD3 UR41, -UR41, UR4, URZ ;  /* 0x0000000429297290 */ /* 0x000fe2000fffe13f */
[----:B------:R-:W-:Y:S01]  /*1f30*/  LEA.HI R5, R5, R30, RZ, 0x3 ;  /* 0x0000001e05057211 */ /* 0x000fe200078f18ff */
[----:B------:R-:W-:-:S02]  /*1f40*/  USEL UR9, URZ, 0x1, UP0 ;  /* 0x000000013f097887 */ /* 0x000fc40008000000 */
[----:B------:R-:W-:Y:S01]  /*1f50*/  IMAD.IADD R36, R2, 0x1, -R3 ;  /* 0x0000000102247824 */ /* 0x000fe200078e0a03 */
[----:B------:R-:W-:-:S03]  /*1f60*/  LOP3.LUT R5, R5, 0xfffffff8, RZ, 0xc0, !PT ;  /* 0xfffffff805057812 */ /* 0x000fc600078ec0ff */
[----:B------:R-:W-:Y:S01]  /*1f70*/  IMAD.U32 R49, RZ, RZ, UR9 ;  /* 0x00000009ff317e24 */ /* 0x000fe2000f8e00ff */
[----:B0-----:R-:W-:Y:S01]  /*1f80*/  ULEA UR40, UR5, UR40, 0x18 ;  /* 0x0000002805287291 */ /* 0x001fe2000f8ec03f */
[----:B------:R-:W-:Y:S01]  /*1f90*/  IMAD.IADD R30, R30, 0x1, -R5 ;  /* 0x000000011e1e7824 */ /* 0x000fe200078e0a05 */
[----:B------:R-:W-:Y:S01]  /*1fa0*/  USHF.L.U32 UR5, UR6, 0x3, URZ ;  /* 0x0000000306057899 */ /* 0x000fe2000800063f */
[----:B------:R-:W-:Y:S01]  /*1fb0*/  SHF.R.S32.HI R5, RZ, 0x5, R4 ;  /* 0x00000005ff057819 */ /* 0x000fe20000011404 */
[----:B------:R-:W-:Y:S02]  /*1fc0*/  UIADD3 UR6, UR40, 0x780, URZ ;  /* 0x0000078028067890 */ /* 0x000fe4000fffe03f */
[----:B------:R-:W-:Y:S01]  /*1fd0*/  ULOP3.LUT UR5, UR5, 0x8, URZ, 0xc0, !UPT ;  /* 0x0000000805057892 */ /* 0x000fe2000f8ec03f */
[--C-:B------:R-:W-:Y:S01]  /*1fe0*/  SHF.R.S32.HI R31, RZ, 0x1f, R30.reuse ;  /* 0x0000001fff1f7819 */ /* 0x100fe2000001141e */
[----:B------:R-:W-:Y:S01]  /*1ff0*/  UIADD3 UR7, UR40, 0x32780, URZ ;  /* 0x0003278028077890 */ /* 0x000fe2000fffe03f */
[----:B------:R-:W-:Y:S01]  /*2000*/  IMAD R38, R5, -0x10, -R30 ;  /* 0xfffffff005267824 */ /* 0x000fe200078e0a1e */
[----:B------:R-:W-:-:S02]  /*2010*/  USHF.R.U32.HI UR6, URZ, 0x4, UR6 ;  /* 0x000000043f067899 */ /* 0x000fc40008011606 */
[----:B------:R-:W-:Y:S01]  /*2020*/  USHF.R.U32.HI UR7, URZ, 0x4, UR7 ;  /* 0x000000043f077899 */ /* 0x000fe20008011607 */
[----:B------:R-:W-:Y:S01]  /*2030*/  IMAD.WIDE R30, R5, 0x10, R30 ;  /* 0x00000010051e7825 */ /* 0x000fe200078e021e */
[----:B------:R-:W-:Y:S02]  /*2040*/  ULOP3.LUT UR47, UR5, 0x8, URZ, 0x3c, !UPT ;  /* 0x00000008052f7892 */ /* 0x000fe4000f8e3c3f */
[----:B------:R-:W-:Y:S02]  /*2050*/  ULOP3.LUT UR42, UR5, 0x18, URZ, 0x3c, !UPT ;  /* 0x00000018052a7892 */ /* 0x000fe4000f8e3c3f */
[----:B------:R-:W-:Y:S01]  /*2060*/  UIADD3 UR45, UR40, 0x650, URZ ;  /* 0x00000650282d7890 */ /* 0x000fe2000fffe03f */
[----:B------:R-:W-:Y:S01]  /*2070*/  ULDC UR5, c[0x0][0x284] ;  /* 0x0000a10000057ab9 */ /* 0x000fe20000000800 */
[----:B------:R-:W-:Y:S01]  /*2080*/  ULOP3.LUT UR6, UR6, 0x3fff, URZ, 0xc0, !UPT ;  /* 0x00003fff06067892 */ /* 0x000fe2000f8ec03f */
[----:B------:R-:W-:Y:S01]  /*2090*/  VIADD R38, R38, UR5 ;  /* 0x0000000526267c36 */ /* 0x000fe20008000000 */
[----:B------:R-:W-:-:S02]  /*20a0*/  ULOP3.LUT UR7, UR7, 0x3fff, URZ, 0xc0, !UPT ;  /* 0x00003fff07077892 */ /* 0x000fc4000f8ec03f */
[----:B------:R-:W-:Y:S02]  /*20b0*/  ULEA UR48, UR8, UR45, 0x3 ;  /* 0x0000002d08307291 */ /* 0x000fe4000f8e183f */
[----:B------:R-:W-:Y:S02]  /*20c0*/  ULOP3.LUT UR43, UR6, 0x10000, URZ, 0xfc, !UPT ;  /* 0x00010000062b7892 */ /* 0x000fe4000f8efc3f */
[----:B------:R-:W-:-:S12]  /*20d0*/  ULOP3.LUT UR44, UR7, 0x10000, URZ, 0xfc, !UPT ;  /* 0x00010000072c7892 */ /* 0x000fd8000f8efc3f */
.L_x_43:
[----:B------:R-:W-:Y:S01]  /*20e0*/  SHF.L.U32 R0, R49, 0x1f, RZ ;  /* 0x0000001f31007819 */ /* 0x000fe200000006ff */
[----:B------:R-:W-:Y:S02]  /*20f0*/  ULDC UR4, c[0x0][0x28c] ;  /* 0x0000a30000047ab9 */ /* 0x000fe40000000800 */
[----:B------:R-:W-:Y:S01]  /*2100*/  ISETP.LT.AND P1, PT, RZ, UR4, PT ;  /* 0x00000004ff007c0c */ /* 0x000fe2000bf21270 */
[----:B0-----:R-:W0:Y:S02]  /*2110*/  SYNCS.PHASECHK.TRANS64.TRYWAIT P0, [UR48+-0x8], R0 ;  /* 0xfffff800ff0075a7 */ /* 0x001e240008000170 */
[----:B012--5:R-:W-:Y:S10]  /*2120*/  @!P0 BRA `(.L_x_16) ;  /* 0x0000002400b88947 */ /* 0x027ff40003800000 */
.L_x_64:
[----:B------:R-:W-:Y:S05]  /*2130*/  @P1 BRA `(.L_x_17) ;  /* 0x0000000000401947 */ /* 0x000fea0003800000 */
[----:B0-----:R-:W-:Y:S01]  /*2140*/  MOV R0, 0x0 ;  /* 0x0000000000007802 */ /* 0x001fe20000000f00 */
[----:B------:R-:W-:Y:S01]  /*2150*/  ULDC.64 UR4, c[0x4][0x68] ;  /* 0x01001a0000047ab9 */ /* 0x000fe20000000a00 */
[----:B------:R-:W-:Y:S01]  /*2160*/  ULDC.64 UR6, c[0x4][0x8] ;  /* 0x0100020000067ab9 */ /* 0x000fe20000000a00 */
[----:B------:R-:W-:Y:S01]  /*2170*/  IMAD.U32 R4, RZ, RZ, UR4 ;  /* 0x00000004ff047e24 */ /* 0x000fe2000f8e00ff */
[----:B------:R0:W1:Y:S01]  /*2180*/  LDC.64 R2, c[0x4][R0] ;  /* 0x0100000000027b82 */ /* 0x0000620000000a00 */
[----:B------:R-:W-:Y:S01]  /*2190*/  IMAD.U32 R5, RZ, RZ, UR5 ;  /* 0x00000005ff057e24 */ /* 0x000fe2000f8e00ff */
[----:B------:R-:W-:Y:S01]  /*21a0*/  ULDC.64 UR4, c[0x4][0x70] ;  /* 0x01001c0000047ab9 */ /* 0x000fe20000000a00 */
[----:B------:R-:W-:Y:S02]  /*21b0*/  IMAD.U32 R10, RZ, RZ, UR6 ;  /* 0x00000006ff0a7e24 */ /* 0x000fe4000f8e00ff */
[----:B------:R-:W-:Y:S02]  /*21c0*/  IMAD.U32 R6, RZ, RZ, UR4 ;  /* 0x00000004ff067e24 */ /* 0x000fe4000f8e00ff */
[----:B------:R-:W-:-:S02]  /*21d0*/  IMAD.U32 R7, RZ, RZ, UR5 ;  /* 0x00000005ff077e24 */ /* 0x000fc4000f8e00ff */
[----:B------:R-:W-:Y:S02]  /*21e0*/  IMAD.U32 R11, RZ, RZ, UR7 ;  /* 0x00000007ff0b7e24 */ /* 0x000fe4000f8e00ff */
[----:B------:R-:W-:Y:S02]  /*21f0*/  IMAD.MOV.U32 R8, RZ, RZ, 0x1e1 ;  /* 0x000001e1ff087424 */ /* 0x000fe400078e00ff */
[----:B------:R-:W-:Y:S02]  /*2200*/  IMAD.MOV.U32 R12, RZ, RZ, 0x1 ;  /* 0x00000001ff0c7424 */ /* 0x000fe400078e00ff */
[----:B0-----:R-:W-:-:S07]  /*2210*/  IMAD.MOV.U32 R13, RZ, RZ, RZ ;  /* 0x000000ffff0d7224 */ /* 0x001fce00078e00ff */
[----:B------:R-:W-:-:S07]  /*2220*/  LEPC R20, `(.L_x_17) ;  /* 0x000000001014794e */ /* 0x000fce0000000000 */
[----:B-1---5:R-:W-:Y:S05]  /*2230*/  CALL.ABS.NOINC R2 ;  /* 0x0000000002007343 */ /* 0x022fea0003c00000 */
.L_x_17:
[----:B------:R-:W-:-:S13]  /*2240*/  ISETP.NE.AND P0, PT, R48, 0x3, PT ;  /* 0x000000033000780c */ /* 0x000fda0003f05270 */
[----:B------:R-:W-:Y:S05]  /*2250*/  @!P0 BRA `(.L_x_18) ;  /* 0x0000000000048947 */ /* 0x000fea0003800000 */
[----:B------:R-:W-:Y:S01]  /*2260*/  BPT.TRAP 0x1 ;  /* 0x000000040000795c */ /* 0x000fe20000300000 */
.L_x_18:
[----:B0-----:R-:W-:Y:S02]  /*2270*/  IMAD.U32 R0, RZ, RZ, UR39 ;  /* 0x00000027ff007e24 */ /* 0x001fe4000f8e00ff */
[----:B------:R-:W-:-:S03]  /*2280*/  IMAD.U32 R3, RZ, RZ, UR38 ;  /* 0x00000026ff037e24 */ /* 0x000fc6000f8e00ff */
[----:B------:R-:W-:Y:S02]  /*2290*/  LEA R0, R0, UR40, 0x3 ;  /* 0x0000002800007c11 */ /* 0x000fe4000f8e18ff */
[----:B------:R-:W-:-:S04]  /*22a0*/  SHF.L.U32 R3, R3, 0x1f, RZ ;  /* 0x0000001f03037819 */ /* 0x000fc800000006ff */
[----:B------:R0:W1:Y:S01]  /*22b0*/  SYNCS.PHASECHK.TRANS64.TRYWAIT P1, [R0+URZ], R3 ;  /* 0x00000003000075a7 */ /* 0x000062000802017f */
[----:B------:R-:W-:Y:S05]  /*22c0*/  @!P0 BRA `(.L_x_19) ;  /* 0x0000000000048947 */ /* 0x000fea0003800000 */
[----:B------:R-:W-:Y:S01]  /*22d0*/  BPT.TRAP 0x1 ;  /* 0x000000040000795c */ /* 0x000fe20000300000 */
.L_x_19:
[----:B-1----:R-:W-:Y:S05]  /*22e0*/  @P1 BRA `(.L_x_20) ;  /* 0x0000000000081947 */ /* 0x002fea0003800000 */
[----:B------:R-:W1:Y:S02]  /*22f0*/  SYNCS.PHASECHK.TRANS64.TRYWAIT P1, [R0+URZ], R3 ;  /* 0x00000003000075a7 */ /* 0x000e64000802017f */
[----:B-1----:R-:W-:Y:S05]  /*2300*/  @!P1 BRA `(.L_x_21) ;  /* 0x0000002400589947 */ /* 0x002fea0003800000 */
.L_x_20:
[----:B------:R-:W-:Y:S05]  /*2310*/  WARPSYNC.ALL ;  /* 0x0000000000007948 */ /* 0x000fea0003800000 */
[----:B------:R-:W-:Y:S01]  /*2320*/  ULEA UR4, UR39, UR43, 0x7 ;  /* 0x0000002b27047291 */ /* 0x000fe2000f8e383f */
[----:B------:R-:W-:Y:S01]  /*2330*/  WARPGROUP.ARRIVE ;  /* 0x00000000000079c5 */ /* 0x000fe20000000000 */
[----:B------:R-:W-:Y:S01]  /*2340*/  ULEA UR6, UR39, UR44, 0x4 ;  /* 0x0000002c27067291 */ /* 0x000fe2000f8e203f */
[----:B01----:R-:W-:Y:S01]  /*2350*/  IMAD.U32 R0, RZ, RZ, UR41 ;  /* 0x00000029ff007e24 */ /* 0x003fe2000f8e00ff */
[----:B------:R-:W-:Y:S01]  /*2360*/  UMOV UR5, 0xc0000010 ;  /* 0xc000001000057882 */ /* 0x000fe20000000000 */
[----:B------:R-:W-:-:S03]  /*2370*/  UMOV UR7, 0xc0000000 ;  /* 0xc000000000077882 */ /* 0x000fc60000000000 */
[----:B------:R-:W-:-:S03]  /*2380*/  ISETP.GE.AND P1, PT, R0, 0x1, PT ;  /* 0x000000010000780c */ /* 0x000fc60003f26270 */
[----:B------:R-:W-:Y:S03]  /*2390*/  HGMMA.64x8x16.F32 R32, gdesc[UR4], RZ, !UPT, gsb0 ;  /* 0x00000000042079f0 */ /* 0x000fe6000c0008ff */
[----:B------:R-:W-:-:S07]  /*23a0*/  WARPGROUP.DEPBAR.LE gsb0, 0x0 ;  /* 0x00008000000079c5 */ /* 0x000fce0000010000 */
[----:B------:R-:W-:Y:S05]  /*23b0*/  @!P1 BRA `(.L_x_22) ;  /* 0x0000000000b49947 */ /* 0x000fea0003800000 */
[----:B------:R-:W-:Y:S01]  /*23c0*/  UIADD3 UR4, UR39, 0x1, URZ ;  /* 0x0000000127047890 */ /* 0x000fe2000fffe03f */
[----:B------:R-:W-:Y:S01]  /*23d0*/  IMAD.U32 R0, RZ, RZ, UR41 ;  /* 0x00000029ff007e24 */ /* 0x000fe2000f8e00ff */
[----:B------:R-:W-:Y:S02]  /*23e0*/  UMOV UR9, UR39 ;  /* 0x0000002700097c82 */ /* 0x000fe40008000000 */
[----:B------:R-:W-:-:S04]  /*23f0*/  UISETP.NE.AND UP0, UPT, UR4, 0x64, UPT ;  /* 0x000000640400788c */ /* 0x000fc8000bf05270 */
[----:B------:R-:W-:Y:S02]  /*2400*/  USEL UR5, URZ, 0x1, UP0 ;  /* 0x000000013f057887 */ /* 0x000fe40008000000 */
[----:B------:R-:W-:Y:S02]  /*2410*/  USEL UR8, UR4, URZ, UP0 ;  /* 0x0000003f04087287 */ /* 0x000fe40008000000 */
[----:B------:R-:W-:-:S06]  /*2420*/  ULOP3.LUT UR5, UR38, UR5, URZ, 0x3c, !UPT ;  /* 0x0000000526057292 */ /* 0x000fcc000f8e3c3f */
[----:B------:R-:W-:-:S07]  /*2430*/  IMAD.U32 R4, RZ, RZ, UR5 ;  /* 0x00000005ff047e24 */ /* 0x000fce000f8e00ff */
.L_x_29:
[----:B01----:R-:W-:Y:S05]  /*2440*/  @!P0 BRA `(.L_x_23) ;  /* 0x0000000000048947 */ /* 0x003fea0003800000 */
[----:B------:R-:W-:Y:S01]  /*2450*/  BPT.TRAP 0x1 ;  /* 0x000000040000795c */ /* 0x000fe20000300000 */
.L_x_23:
[----:B------:R-:W-:Y:S01]  /*2460*/  ULEA UR4, UR8, UR40, 0x3 ;  /* 0x0000002808047291 */ /* 0x000fe2000f8e183f */
[----:B------:R-:W-:-:S08]  /*2470*/  SHF.L.U32 R2, R4, 0x1f, RZ ;  /* 0x0000001f04027819 */ /* 0x000fd000000006ff */
[----:B------:R0:W1:Y:S01]  /*2480*/  SYNCS.PHASECHK.TRANS64.TRYWAIT P1, [UR4], R2 ;  /* 0x00000002ff0075a7 */ /* 0x0000620008020144 */
[----:B------:R-:W-:Y:S05]  /*2490*/  @!P0 BRA `(.L_x_24) ;  /* 0x0000000000048947 */ /* 0x000fea0003800000 */
[----:B------:R-:W-:Y:S01]  /*24a0*/  BPT.TRAP 0x1 ;  /* 0x000000040000795c */ /* 0x000fe20000300000 */
.L_x_24:
[----:B-1----:R-:W-:Y:S05]  /*24b0*/  @P1 BRA `(.L_x_25) ;  /* 0x0000000000081947 */ /* 0x002fea0003800000 */
[----:B------:R-:W1:Y:S02]  /*24c0*/  SYNCS.PHASECHK.TRANS64.TRYWAIT P1, [UR4], R2 ;  /* 0x00000002ff0075a7 */ /* 0x000e640008020144 */
[----:B-1----:R-:W-:Y:S05]  /*24d0*/  @!P1 BRA `(.L_x_26) ;  /* 0x0000002000f89947 */ /* 0x002fea0003800000 */
.L_x_25:
[----:B------:R-:W-:Y:S01]  /*24e0*/  ULEA UR4, UR8, UR43, 0x7 ;  /* 0x0000002b08047291 */ /* 0x000fe2000f8e383f */
[----:B------:R-:W-:Y:S01]  /*24f0*/  WARPGROUP.ARRIVE ;  /* 0x00000000000079c5 */ /* 0x000fe20000000000 */
[----:B------:R-:W-:Y:S01]  /*2500*/  ULEA UR6, UR8, UR44, 0x4 ;  /* 0x0000002c08067291 */ /* 0x000fe2000f8e203f */
[----:B------:R-:W-:Y:S01]  /*2510*/  UMOV UR5, 0xc0000010 ;  /* 0xc000001000057882 */ /* 0x000fe20000000000 */
[----:B------:R-:W-:-:S07]  /*2520*/  UMOV UR7, 0xc0000000 ;  /* 0xc000000000077882 */ /* 0x000fce0000000000 */
[----:B------:R-:W-:Y:S03]  /*2530*/  HGMMA.64x8x16.F32 R32, gdesc[UR4], R32, gsb0 ;  /* 0x00000000042079f0 */ /* 0x000fe60008000820 */
[----:B------:R-:W-:Y:S02]  /*2540*/  WARPGROUP.DEPBAR.LE gsb0, 0x0 ;  /* 0x00008000000079c5 */ /* 0x000fe40000010000 */
[----:B------:R-:W-:Y:S05]  /*2550*/  @!P0 BRA `(.L_x_27) ;  /* 0x0000000000048947 */ /* 0x000fea0003800000 */
[----:B------:R-:W-:Y:S01]  /*2560*/  BPT.TRAP 0x1 ;  /* 0x000000040000795c */ /* 0x000fe20000300000 */
.L_x_27:
[----:B------:R-:W-:Y:S01]  /*2570*/  ULEA UR4, UR9, UR40, 0x3 ;  /* 0x0000002809047291 */ /* 0x000fe2000f8e183f */
[----:B------:R-:W-:-:S03]  /*2580*/  ISETP.GT.U32.AND P1, PT, R18, 0x1, PT ;  /* 0x000000011200780c */ /* 0x000fc60003f24070 */
[----:B------:R-:W-:-:S04]  /*2590*/  UIADD3 UR4, UR4, 0x320, URZ ;  /* 0x0000032004047890 */ /* 0x000fc8000fffe03f */
[----:B------:R-:W-:-:S09]  /*25a0*/  UPRMT UR4, URZ, 0x654, UR4 ;  /* 0x000006543f047896 */ /* 0x000fd20008000004 */
[----:B------:R-:W-:Y:S01]  /*25b0*/  SYNCS.ARRIVE.TRANS64.RED.A1T0 RZ, [UR4], RZ ;  /* 0x000000ffffff79a7 */ /* 0x000fe20008100404 */
[----:B------:R-:W-:Y:S05]  /*25c0*/  @P1 BRA `(.L_x_28) ;  /* 0x0000000000041947 */ /* 0x000fea0003800000 */
[----:B------:R-:W-:Y:S01]  /*25d0*/  BPT.TRAP 0x1 ;  /* 0x000000040000795c */ /* 0x000fe20000300000 */
.L_x_28:
[----:B------:R-:W-:Y:S01]  /*25e0*/  UIADD3 UR8, UR8, 0x1, URZ ;  /* 0x0000000108087890 */ /* 0x000fe2000fffe03f */
[C---:B------:R-:W-:Y:S01]  /*25f0*/  ISETP.GT.AND P1, PT, R0.reuse, 0x1, PT ;  /* 0x000000010000780c */ /* 0x040fe20003f24270 */
[----:B------:R-:W-:Y:S01]  /*2600*/  UIADD3 UR9, UR9, 0x1, URZ ;  /* 0x0000000109097890 */ /* 0x000fe2000fffe03f */
[----:B------:R-:W-:Y:S01]  /*2610*/  VIADD R0, R0, 0xffffffff ;  /* 0xffffffff00007836 */ /* 0x000fe20000000000 */
[----:B------:R-:W-:Y:S02]  /*2620*/  UISETP.NE.AND UP0, UPT, UR8, 0x64, UPT ;  /* 0x000000640800788c */ /* 0x000fe4000bf05270 */
[----:B------:R-:W-:Y:S02]  /*2630*/  UISETP.NE.AND UP1, UPT, UR9, 0x64, UPT ;  /* 0x000000640900788c */ /* 0x000fe4000bf25270 */
[----:B------:R-:W-:Y:S02]  /*2640*/  USEL UR4, URZ, 0x1, UP0 ;  /* 0x000000013f047887 */ /* 0x000fe40008000000 */
[----:B------:R-:W-:-:S02]  /*2650*/  USEL UR8, UR8, URZ, UP0 ;  /* 0x0000003f08087287 */ /* 0x000fc40008000000 */
[----:B------:R-:W-:Y:S02]  /*2660*/  USEL UR9, UR9, URZ, UP1 ;  /* 0x0000003f09097287 */ /* 0x000fe40008800000 */
[----:B------:R-:W-:Y:S01]  /*2670*/  LOP3.LUT R4, R4, UR4, RZ, 0x3c, !PT ;  /* 0x0000000404047c12 */ /* 0x000fe2000f8e3cff */
[----:B------:R-:W-:Y:S09]  /*2680*/  @P1 BRA `(.L_x_29) ;  /* 0xfffffffc006c1947 */ /* 0x000ff2000383ffff */
.L_x_22:
[----:B------:R-:W2:Y:S01]  /*2690*/  LDC R0, c[0x0][0x28c] ;  /* 0x0000a300ff007b82 */ /* 0x000ea20000000800 */
[----:B01----:R-:W-:-:S04]  /*26a0*/  IMAD.U32 R2, RZ, RZ, UR47 ;  /* 0x0000002fff027e24 */ /* 0x003fc8000f8e00ff */
[----:B------:R0:W-:Y:S01]  /*26b0*/  SYNCS.ARRIVE.TRANS64.A1T0 RZ, [R2+UR45], RZ ;  /* 0x000000ff02ff79a7 */ /* 0x0001e2000810002d */
[----:B--2---:R-:W-:-:S13]  /*26c0*/  ISETP.GE.AND P1, PT, R0, 0x1, PT ;  /* 0x000000010000780c */ /* 0x004fda0003f26270 */
[----:B0-----:R-:W-:Y:S05]  /*26d0*/  @!P1 BRA `(.L_x_30) ;  /* 0x0000000000349947 */ /* 0x001fea0003800000 */
[----:B------:R-:W-:Y:S05]  /*26e0*/  @!P0 BRA `(.L_x_31) ;  /* 0x0000000000048947 */ /* 0x000fea0003800000 */
[----:B------:R-:W-:Y:S01]  /*26f0*/  BPT.TRAP 0x1 ;  /* 0x000000040000795c */ /* 0x000fe20000300000 */
.L_x_31:
[----:B------:R-:W-:Y:S01]  /*2700*/  UIADD3 UR6, UR41, UR39, URZ ;  /* 0x0000002729067290 */ /* 0x000fe2000fffe03f */
[----:B------:R-:W-:-:S03]  /*2710*/  ISETP.GT.U32.AND P0, PT, R18, 0x1, PT ;  /* 0x000000011200780c */ /* 0x000fc60003f04070 */
[----:B------:R-:W-:-:S04]  /*2720*/  UIMAD.WIDE.U32 UR4, UR6, 0x51eb851f, URZ ;  /* 0x51eb851f060478a5 */ /* 0x000fc8000f8e003f */
[----:B------:R-:W-:-:S04]  /*2730*/  USHF.R.U32.HI UR4, URZ, 0x5, UR5 ;  /* 0x000000053f047899 */ /* 0x000fc80008011605 */
[----:B------:R-:W-:-:S04]  /*2740*/  UIMAD UR6, UR4, -0x64, UR6 ;  /* 0xffffff9c040678a4 */ /* 0x000fc8000f8e0206 */
[----:B------:R-:W-:-:S04]  /*2750*/  ULEA UR6, UR6, UR40, 0x3 ;  /* 0x0000002806067291 */ /* 0x000fc8000f8e183f */
[----:B------:R-:W-:-:S04]  /*2760*/  UIADD3 UR6, UR6, 0x320, URZ ;  /* 0x0000032006067890 */ /* 0x000fc8000fffe03f */
[----:B------:R-:W-:-:S09]  /*2770*/  UPRMT UR6, URZ, 0x654, UR6 ;  /* 0x000006543f067896 */ /* 0x000fd20008000006 */
[----:B------:R-:W-:Y:S01]  /*2780*/  SYNCS.ARRIVE.TRANS64.RED.A1T0 RZ, [UR6], RZ ;  /* 0x000000ffffff79a7 */ /* 0x000fe20008100406 */
[----:B------:R-:W-:Y:S05]  /*2790*/  @P0 BRA `(.L_x_30) ;  /* 0x0000000000040947 */ /* 0x000fea0003800000 */
[----:B------:R-:W-:Y:S01]  /*27a0*/  BPT.TRAP 0x1 ;  /* 0x000000040000795c */ /* 0x000fe20000300000 */
.L_x_30:
[----:B------:R-:W-:Y:S01]  /*27b0*/  SHF.L.U32 R0, R49, 0x1f, RZ ;  /* 0x0000001f31007819 */ /* 0x000fe200000006ff */
[----:B------:R-:W-:Y:S01]  /*27c0*/  UIADD3 UR39, UR46, UR39, URZ ;  /* 0x000000272e277290 */ /* 0x000fe2000fffe03f */
[----:B------:R-:W0:Y:S01]  /*27d0*/  LDC R9, c[0x0][0x288] ;  /* 0x0000a200ff097b82 */ /* 0x000e220000000800 */
[----:B------:R-:W-:Y:S01]  /*27e0*/  UISETP.GE.U32.AND UP1, UPT, UR46, 0x64, UPT ;  /* 0x000000642e00788c */ /* 0x000fe2000bf26070 */
[----:B------:R-:W-:Y:S01]  /*27f0*/  IMAD.SHL.U32 R4, R36, 0x2, RZ ;  /* 0x0000000224047824 */ /* 0x000fe200078e00ff */
[----:B------:R-:W-:Y:S02]  /*2800*/  UISETP.GT.U32.AND UP0, UPT, UR39, 0x63, UPT ;  /* 0x000000632700788c */ /* 0x000fe4000bf04070 */
[----:B------:R-:W-:Y:S02]  /*2810*/  UIMAD.WIDE.U32 UR4, UR39, 0x51eb851f, URZ ;  /* 0x51eb851f270478a5 */ /* 0x000fe4000f8e003f */
[----:B------:R-:W-:Y:S01]  /*2820*/  UISETP.LT.U32.AND UP0, UPT, UR46, 0x64, UP0 ;  /* 0x000000642e00788c */ /* 0x000fe20008701070 */
[----:B------:R-:W1:Y:S01]  /*2830*/  SYNCS.PHASECHK.TRANS64.TRYWAIT P0, [UR48+0x8], R0 ;  /* 0x00000800ff0075a7 */ /* 0x000e620008000170 */
[----:B------:R-:W-:Y:S01]  /*2840*/  USHF.R.U32.HI UR4, URZ, 0x5, UR5 ;  /* 0x000000053f047899 */ /* 0x000fe20008011605 */
[----:B------:R-:W-:Y:S01]  /*2850*/  SHF.R.S32.HI R5, RZ, 0x1f, R4 ;  /* 0x0000001fff057819 */ /* 0x000fe20000011404 */
[----:B------:R-:W-:-:S02]  /*2860*/  USEL UR6, URZ, 0x1, !UP0 ;  /* 0x000000013f067887 */ /* 0x000fc4000c000000 */
[----:B------:R-:W-:Y:S02]  /*2870*/  UIMAD UR39, UR4, -0x64, UR39 ;  /* 0xffffff9c042778a4 */ /* 0x000fe4000f8e0227 */
[----:B------:R-:W-:-:S04]  /*2880*/  ULOP3.LUT UR38, UR38, UR6, URZ, 0x3c, !UPT ;  /* 0x0000000626267292 */ /* 0x000fc8000f8e3c3f */
[----:B------:R-:W-:Y:S01]  /*2890*/  @UP1 ULOP3.LUT UR38, UR38, 0x1, UR4, 0x78, !UPT ;  /* 0x0000000126261892 */ /* 0x000fe2000f8e7804 */
[----:B01----:R-:W-:Y:S11]  /*28a0*/  @!P0 BRA `(.L_x_32) ;  /* 0x00000020001c8947 */ /* 0x003ff60003800000 */
.L_x_65:
[----:B------:R-:W-:Y:S01]  /*28b0*/  IMAD.SHL.U32 R6, R25, 0x40, RZ ;  /* 0x0000004019067824 */ /* 0x000fe200078e00ff */
[----:B------:R-:W-:Y:S01]  /*28c0*/  ULDC UR6, c[0x0][0x284] ;  /* 0x0000a10000067ab9 */ /* 0x000fe20000000800 */
[----:B------:R-:W-:Y:S01]  /*28d0*/  IMAD.SHL.U32 R12, R26, 0x8, RZ ;  /* 0x000000081a0c7824 */ /* 0x000fe200078e00ff */
[----:B------:R-:W-:Y:S01]  /*28e0*/  SHF.R.S32.HI R11, RZ, 0x1f, R27 ;  /* 0x0000001fff0b7819 */ /* 0x000fe2000001141b */
[----:B------:R-:W-:Y:S01]  /*28f0*/  ULDC.64 UR4, c[0x0][0x5d0] ;  /* 0x0001740000047ab9 */ /* 0x000fe20000000a00 */
[----:B------:R-:W-:Y:S01]  /*2900*/  ISETP.GE.AND P0, PT, R6, UR6, PT ;  /* 0x0000000606007c0c */ /* 0x000fe2000bf06270 */
[----:B0-----:R-:W-:Y:S01]  /*2910*/  IMAD.WIDE.U32 R2, R27, UR4, R4 ;  /* 0x000000041b027c25 */ /* 0x001fe2000f8e0004 */
[----:B------:R-:W-:Y:S02]  /*2920*/  SHF.R.S32.HI R7, RZ, 0x1f, R12 ;  /* 0x0000001fff077819 */ /* 0x000fe4000001140c */
[C---:B------:R-:W-:Y:S01]  /*2930*/  ISETP.GE.OR P0, PT, R12.reuse, R9, P0 ;  /* 0x000000090c00720c */ /* 0x040fe20000706670 */
[----:B------:R-:W-:Y:S01]  /*2940*/  IMAD R0, R11, UR4, RZ ;  /* 0x000000040b007c24 */ /* 0x000fe2000f8e02ff */
[----:B------:R-:W-:-:S03]  /*2950*/  IADD3 R6, P1, R12, R2, RZ ;  /* 0x000000020c067210 */ /* 0x000fc60007f3e0ff */
[----:B------:R-:W-:-:S05]  /*2960*/  IMAD R0, R27, UR5, R0 ;  /* 0x000000051b007c24 */ /* 0x000fca000f8e0200 */
[----:B------:R-:W-:-:S03]  /*2970*/  IADD3.X R7, R7, R3, R0, P1, !PT ;  /* 0x0000000307077210 */ /* 0x000fc60000ffe400 */
[----:B------:R-:W-:Y:S05]  /*2980*/  @P0 BRA `(.L_x_33) ;  /* 0x0000000400f00947 */ /* 0x000fea0003800000 */
[----:B------:R-:W0:Y:S01]  /*2990*/  LDC.64 R40, c[0x0][0x5c8] ;  /* 0x00017200ff287b82 */ /* 0x000e220000000a00 */
[----:B-----5:R-:W-:Y:S01]  /*29a0*/  FSETP.NEU.AND P0, PT, R29, RZ, PT ;  /* 0x000000ff1d00720b */ /* 0x020fe20003f0d000 */
[----:B------:R-:W-:Y:S01]  /*29b0*/  IMAD.WIDE R2, R25, 0x40, R30 ;  /* 0x0000004019027825 */ /* 0x000fe200078e021e */
[----:B------:R-:W-:Y:S03]  /*29c0*/  BSSY B0, `(.L_x_33) ;  /* 0x0000078000007945 */ /* 0x000fe60003800000 */
[----:B------:R-:W-:-:S04]  /*29d0*/  IMAD R9, R36, -0x2, R9 ;  /* 0xfffffffe24097824 */ /* 0x000fc800078e0209 */
[----:B------:R-:W-:Y:S02]  /*29e0*/  IMAD.IADD R26, R9, 0x1, -R12 ;  /* 0x00000001091a7824 */ /* 0x000fe400078e0a0c */
[-C--:B0-----:R-:W-:Y:S02]  /*29f0*/  IMAD R0, R3, R40.reuse, RZ ;  /* 0x0000002803007224 */ /* 0x081fe400078e02ff */
[----:B------:R-:W-:-:S04]  /*2a00*/  IMAD.WIDE.U32 R20, R2, R40, R6 ;  /* 0x0000002802147225 */ /* 0x000fc800078e0006 */
[----:B------:R-:W-:-:S04]  /*2a10*/  IMAD R7, R2, R41, R0 ;  /* 0x0000002902077224 */ /* 0x000fc800078e0200 */
[----:B------:R-:W-:Y:S01]  /*2a20*/  IMAD.IADD R37, R21, 0x1, R7 ;  /* 0x0000000115257824 */ /* 0x000fe200078e0207 */
[----:B------:R-:W-:Y:S06]  /*2a30*/  @!P0 BRA `(.L_x_34) ;  /* 0x0000000400548947 */ /* 0x000fec0003800000 */
[----:B------:R-:W0:Y:S01]  /*2a40*/  LDC.64 R42, c[0x0][0x5b8] ;  /* 0x00016e00ff2a7b82 */ /* 0x000e220000000a00 */
[----:B------:R-:W-:Y:S01]  /*2a50*/  SHF.R.S32.HI R13, RZ, 0x1f, R12 ;  /* 0x0000001fff0d7819 */ /* 0x000fe2000001140c */
[----:B------:R-:W-:Y:S01]  /*2a60*/  IMAD R39, R25, -0x40, R38 ;  /* 0xffffffc019277824 */ /* 0x000fe200078e0226 */
[----:B------:R-:W-:-:S05]  /*2a70*/  ULDC.64 UR4, c[0x0][0x5c0] ;  /* 0x0001700000047ab9 */ /* 0x000fca0000000a00 */
[----:B------:R-:W1:Y:S08]  /*2a80*/  LDC.64 R44, c[0x0][0x5b0] ;  /* 0x00016c00ff2c7b82 */ /* 0x000e700000000a00 */
[----:B------:R-:W2:Y:S01]  /*2a90*/  LDC.64 R46, c[0x0][0x5a8] ;  /* 0x00016a00ff2e7b82 */ /* 0x000ea20000000a00 */
[-C--:B0-----:R-:W-:Y:S02]  /*2aa0*/  IMAD R0, R11, R42.reuse, RZ ;  /* 0x0000002a0b007224 */ /* 0x081fe400078e02ff */
[----:B------:R-:W-:-:S04]  /*2ab0*/  IMAD.WIDE.U32 R6, R27, R42, R4 ;  /* 0x0000002a1b067225 */ /* 0x000fc800078e0004 */
[----:B------:R-:W-:Y:S01]  /*2ac0*/  IMAD R21, R27, R43, R0 ;  /* 0x0000002b1b157224 */ /* 0x000fe200078e0200 */
[----:B------:R-:W-:Y:S01]  /*2ad0*/  IADD3 R8, P0, R12, R6, RZ ;  /* 0x000000060c087210 */ /* 0x000fe20007f1e0ff */
[----:B-1----:R-:W-:-:S03]  /*2ae0*/  IMAD R0, R3, R44, RZ ;  /* 0x0000002c03007224 */ /* 0x002fc600078e02ff */
[----:B------:R-:W-:Y:S01]  /*2af0*/  IADD3.X R9, R13, R7, R21, P0, !PT ;  /* 0x000000070d097210 */ /* 0x000fe200007fe415 */
[C---:B------:R-:W-:Y:S01]  /*2b00*/  IMAD R25, R2.reuse, R45, R0 ;  /* 0x0000002d02197224 */ /* 0x040fe200078e0200 */
[----:B------:R-:W-:Y:S01]  /*2b10*/  ISETP.GT.AND P0, PT, R39, RZ, PT ;  /* 0x000000ff2700720c */ /* 0x000fe20003f04270 */
[----:B------:R-:W-:-:S03]  /*2b20*/  IMAD.WIDE.U32 R6, R2, R44, R8 ;  /* 0x0000002c02067225 */ /* 0x000fc600078e0008 */
[----:B------:R-:W-:Y:S01]  /*2b30*/  ISETP.GT.AND P1, PT, R26, RZ, P0 ;  /* 0x000000ff1a00720c */ /* 0x000fe20000724270 */
[----:B------:R-:W-:Y:S01]  /*2b40*/  IMAD.IADD R0, R7, 0x1, R25 ;  /* 0x0000000107007824 */ /* 0x000fe200078e0219 */
[----:B--2---:R-:W-:-:S04]  /*2b50*/  LEA R10, P2, R6, R46, 0x1 ;  /* 0x0000002e060a7211 */ /* 0x004fc800078408ff */
[----:B------:R-:W-:-:S07]  /*2b60*/  LEA.HI.X R11, R6, R47, R0, 0x1, P2 ;  /* 0x0000002f060b7211 */ /* 0x000fce00010f0c00 */
[----:B------:R0:W2:Y:S01]  /*2b70*/  @P1 LDG.E.LTC128B.U16 R0, desc[UR36][R10.64] ;  /* 0x000000240a001981 */ /* 0x0000a2000c1e1520 */
[----:B------:R-:W-:Y:S01]  /*2b80*/  IMAD.WIDE.U32 R6, R2, R44, R12 ;  /* 0x0000002c02067225 */ /* 0x000fe200078e000c */
[----:B------:R-:W-:Y:S01]  /*2b90*/  ISETP.GT.AND P0, PT, R26, 0x1, P0 ;  /* 0x000000011a00780c */ /* 0x000fe20000704270 */
[----:B------:R-:W-:Y:S01]  /*2ba0*/  BSSY B1, `(.L_x_35) ;  /* 0x0000012000017945 */ /* 0x000fe20003800000 */
[----:B------:R-:W-:-:S04]  /*2bb0*/  IADD3 R14, P2, R4, R6, RZ ;  /* 0x00000006040e7210 */ /* 0x000fc80007f5e0ff */
[----:B------:R-:W-:-:S03]  /*2bc0*/  IADD3.X R15, R5, R25, R7, P2, !PT ;  /* 0x00000019050f7210 */ /* 0x000fc600017fe407 */
[----:B------:R-:W-:-:S04]  /*2bd0*/  IMAD.WIDE.U32 R14, R27, R42, R14 ;  /* 0x0000002a1b0e7225 */ /* 0x000fc800078e000e */
[----:B0-----:R-:W-:Y:S01]  /*2be0*/  IMAD.IADD R11, R21, 0x1, R15 ;  /* 0x00000001150b7824 */ /* 0x001fe200078e020f */
[----:B------:R-:W-:Y:S01]  /*2bf0*/  SHF.L.U64.HI R15, R44, 0x3, R45 ;  /* 0x000000032c0f7819 */ /* 0x000fe2000001022d */
[----:B--2---:R-:W-:-:S05]  /*2c00*/  HADD2.F32 R6, -RZ, R0.H0_H0 ;  /* 0x20000000ff067230 */ /* 0x004fca0000004100 */
[----:B------:R-:W-:Y:S01]  /*2c10*/  FMUL R7, R6, R29 ;  /* 0x0000001d06077220 */ /* 0x000fe20000400000 */
[----:B------:R-:W-:-:S03]  /*2c20*/  LEA R6, P2, R20, UR4, 0x1 ;  /* 0x0000000414067c11 */ /* 0x000fc6000f8408ff */
[----:B------:R-:W-:Y:S01]  /*2c30*/  FFMA R32, R32, R28, R7 ;  /* 0x0000001c20207223 */ /* 0x000fe20000000007 */
[----:B------:R-:W-:Y:S02]  /*2c40*/  LEA.HI.X R7, R20, UR5, R37, 0x1, P2 ;  /* 0x0000000514077c11 */ /* 0x000fe400090f0c25 */
[C---:B------:R-:W-:Y:S02]  /*2c50*/  LEA R10, P2, R14.reuse, R46, 0x1 ;  /* 0x0000002e0e0a7211 */ /* 0x040fe400078408ff */
[----:B------:R-:W-:Y:S02]  /*2c60*/  F2FP.F16.F32.PACK_AB R32, RZ, R32 ;  /* 0x00000020ff20723e */ /* 0x000fe400000000ff */
[----:B------:R-:W-:Y:S01]  /*2c70*/  LEA.HI.X R11, R14, R47, R11, 0x1, P2 ;  /* 0x0000002f0e0b7211 */ /* 0x000fe200010f0c0b */
[----:B------:R-:W-:Y:S02]  /*2c80*/  IMAD.SHL.U32 R14, R44, 0x8, RZ ;  /* 0x000000082c0e7824 */ /* 0x000fe400078e00ff */
[----:B------:R0:W-:Y:S01]  /*2c90*/  @P1 STG.E.U16 desc[UR36][R6.64], R32 ;  /* 0x0000002006001986 */ /* 0x0001e2000c101524 */
[----:B------:R-:W-:Y:S05]  /*2ca0*/  @!P0 BRA `(.L_x_36) ;  /* 0x0000000000048947 */ /* 0x000fea0003800000 */
[----:B------:R1:W5:Y:S02]  /*2cb0*/  LDG.E.LTC128B.U16 R0, desc[UR36][R10.64+0x2] ;  /* 0x000002240a007981 */ /* 0x000364000c1e1520 */
.L_x_36:
[----:B------:R-:W-:Y:S05]  /*2cc0*/  BSYNC B1 ;  /* 0x0000000000017941 */ /* 0x000fea0003800000 */
.L_x_35:
[----:B-1---5:R-:W-:Y:S01]  /*2cd0*/  HADD2.F32 R10, -RZ, R0.H0_H0 ;  /* 0x20000000ff0a7230 */ /* 0x022fe20000004100 */
[----:B------:R-:W-:Y:S01]  /*2ce0*/  ISETP.GT.AND P1, PT, R39, 0x8, PT ;  /* 0x000000082700780c */ /* 0x000fe20003f24270 */
[----:B------:R-:W-:-:S04]  /*2cf0*/  IMAD.WIDE.U32 R14, R2, R44, R14 ;  /* 0x0000002c020e7225 */ /* 0x000fc800078e000e */
[----:B------:R-:W-:Y:S01]  /*2d00*/  FMUL R10, R10, R29 ;  /* 0x0000001d0a0a7220 */ /* 0x000fe20000400000 */
[----:B------:R-:W-:Y:S01]  /*2d10*/  IMAD.IADD R25, R25, 0x1, R15 ;  /* 0x0000000119197824 */ /* 0x000fe200078e020f */
[----:B------:R-:W-:Y:S02]  /*2d20*/  IADD3 R3, P3, R8, R14, RZ ;  /* 0x0000000e08037210 */ /* 0x000fe40007f7e0ff */
[----:B------:R-:W-:Y:S01]  /*2d30*/  FFMA R10, R33, R28, R10 ;  /* 0x0000001c210a7223 */ /* 0x000fe2000000000a */
[----:B------:R-:W-:Y:S02]  /*2d40*/  ISETP.GT.AND P2, PT, R26, RZ, P1 ;  /* 0x000000ff1a00720c */ /* 0x000fe40000f44270 */
[----:B------:R-:W-:Y:S01]  /*2d50*/  IMAD.X R8, R25, 0x1, R9, P3 ;  /* 0x0000000119087824 */ /* 0x000fe200018e0609 */
[----:B------:R-:W-:Y:S01]  /*2d60*/  LEA R2, P3, R3, R46, 0x1 ;  /* 0x0000002e03027211 */ /* 0x000fe200078608ff */
[----:B------:R-:W-:Y:S01]  /*2d70*/  @P0 IMAD.MOV.U32 R9, RZ, RZ, R7 ;  /* 0x000000ffff090224 */ /* 0x000fe200078e0007 */
[----:B------:R-:W-:-:S02]  /*2d80*/  F2FP.F16.F32.PACK_AB R10, RZ, R10 ;  /* 0x0000000aff0a723e */ /* 0x000fc400000000ff */
[----:B------:R-:W-:Y:S01]  /*2d90*/  LEA.HI.X R3, R3, R47, R8, 0x1, P3 ;  /* 0x0000002f03037211 */ /* 0x000fe200018f0c08 */
[----:B------:R-:W-:Y:S01]  /*2da0*/  @P0 IMAD.MOV.U32 R8, RZ, RZ, R6 ;  /* 0x000000ffff080224 */ /* 0x000fe200078e0006 */
[----:B------:R-:W-:Y:S02]  /*2db0*/  PRMT R20, R10, 0x7610, R20 ;  /* 0x000076100a147816 */ /* 0x000fe40000000014 */
[----:B------:R-:W-:-:S03]  /*2dc0*/  PRMT R10, R0, 0x7610, R10 ;  /* 0x00007610000a7816 */ /* 0x000fc6000000000a */
[----:B------:R1:W-:Y:S04]  /*2dd0*/  @P0 STG.E.U16 desc[UR36][R8.64+0x2], R20 ;  /* 0x0000021408000986 */ /* 0x0003e8000c101524 */
[----:B------:R2:W3:Y:S01]  /*2de0*/  @P2 LDG.E.LTC128B.U16 R10, desc[UR36][R2.64] ;  /* 0x00000024020a2981 */ /* 0x0004e2000c1e1520 */
[C---:B------:R-:W-:Y:S01]  /*2df0*/  SHF.L.U64.HI R15, R40.reuse, 0x4, R41 ;  /* 0x00000004280f7819 */ /* 0x040fe20000010229 */
[----:B------:R-:W-:Y:S01]  /*2e00*/  BSSY B1, `(.L_x_37) ;  /* 0x0000011000017945 */ /* 0x000fe20003800000 */
[----:B0-----:R-:W-:Y:S02]  /*2e10*/  LEA R6, P0, R40, R6, 0x4 ;  /* 0x0000000628067211 */ /* 0x001fe400078020ff */
[----:B------:R-:W-:Y:S02]  /*2e20*/  IADD3 R4, P3, P4, R4, R14, R12 ;  /* 0x0000000e04047210 */ /* 0x000fe40007c7e00c */
[----:B------:R-:W-:Y:S01]  /*2e30*/  ISETP.GT.AND P1, PT, R26, 0x1, P1 ;  /* 0x000000011a00780c */ /* 0x000fe20000f24270 */
[----:B------:R-:W-:Y:S01]  /*2e40*/  IMAD.X R7, R15, 0x1, R7, P0 ;  /* 0x000000010f077824 */ /* 0x000fe200000e0607 */
[----:B------:R-:W-:-:S03]  /*2e50*/  IADD3.X R5, R5, R25, R13, P3, P4 ;  /* 0x0000001905057210 */ /* 0x000fc60001fe840d */
[----:B--2---:R-:W-:-:S03]  /*2e60*/  IMAD.WIDE.U32 R2, R27, R42, R4 ;  /* 0x0000002a1b027225 */ /* 0x004fc600078e0004 */
[----:B------:R-:W-:Y:S01]  /*2e70*/  LEA R4, P0, R2, R46, 0x1 ;  /* 0x0000002e02047211 */ /* 0x000fe200078008ff */
[----:B---3--:R-:W-:-:S05]  /*2e80*/  HADD2.F32 R0, -RZ, R10.H0_H0 ;  /* 0x2000000aff007230 */ /* 0x008fca0000004100 */
[----:B------:R-:W-:Y:S01]  /*2e90*/  FMUL R11, R0, R29 ;  /* 0x0000001d000b7220 */ /* 0x000fe20000400000 */
[----:B------:R-:W-:-:S03]  /*2ea0*/  IMAD.IADD R0, R21, 0x1, R3 ;  /* 0x0000000115007824 */ /* 0x000fc600078e0203 */
[----:B------:R-:W-:Y:S02]  /*2eb0*/  FFMA R11, R34, R28, R11 ;  /* 0x0000001c220b7223 */ /* 0x000fe4000000000b */
[----:B------:R-:W-:-:S03]  /*2ec0*/  LEA.HI.X R5, R2, R47, R0, 0x1, P0 ;  /* 0x0000002f02057211 */ /* 0x000fc600000f0c00 */
[----:B------:R-:W-:-:S05]  /*2ed0*/  F2FP.F16.F32.PACK_AB R11, RZ, R11 ;  /* 0x0000000bff0b723e */ /* 0x000fca00000000ff */
[----:B------:R1:W-:Y:S01]  /*2ee0*/  @P2 STG.E.U16 desc[UR36][R6.64], R11 ;  /* 0x0000000b06002986 */ /* 0x0003e2000c101524 */
[----:B------:R-:W-:Y:S05]  /*2ef0*/  @!P1 BRA `(.L_x_38) ;  /* 0x0000000000049947 */ /* 0x000fea0003800000 */
[----:B------:R0:W5:Y:S02]  /*2f00*/  LDG.E.LTC128B.U16 R10, desc[UR36][R4.64+0x2] ;  /* 0x00000224040a7981 */ /* 0x000164000c1e1520 */
.L_x_38:
[----:B------:R-:W-:Y:S05]  /*2f10*/  BSYNC B1 ;  /* 0x0000000000017941 */ /* 0x000fea0003800000 */
.L_x_37:
[----:B------:R-:W-:Y:S05]  /*2f20*/  @!P1 BRA `(.L_x_39) ;  /* 0x0000000000849947 */ /* 0x000fea0003800000 */
[----:B-----5:R-:W-:-:S05]  /*2f30*/  HADD2.F32 R10, -RZ, R10.H0_H0 ;  /* 0x2000000aff0a7230 */ /* 0x020fca0000004100 */
[----:B------:R-:W-:-:S04]  /*2f40*/  FMUL R10, R10, R29 ;  /* 0x0000001d0a0a7220 */ /* 0x000fc80000400000 */
[----:B------:R-:W-:-:S05]  /*2f50*/  FFMA R10, R35, R28, R10 ;  /* 0x0000001c230a7223 */ /* 0x000fca000000000a */
[----:B------:R-:W-:-:S05]  /*2f60*/  F2FP.F16.F32.PACK_AB R10, RZ, R10 ;  /* 0x0000000aff0a723e */ /* 0x000fca00000000ff */
[----:B------:R2:W-:Y:S01]  /*2f70*/  STG.E.U16 desc[UR36][R6.64+0x2], R10 ;  /* 0x0000020a06007986 */ /* 0x0005e2000c101524 */
[----:B------:R-:W-:Y:S05]  /*2f80*/  BRA `(.L_x_39) ;  /* 0x00000000006c7947 */ /* 0x000fea0003800000 */
.L_x_34:
[----:B------:R-:W-:Y:S01]  /*2f90*/  IMAD R25, R25, -0x40, R38 ;  /* 0xffffffc019197824 */ /* 0x000fe200078e0226 */
[----:B------:R-:W-:Y:S01]  /*2fa0*/  ULDC.64 UR4, c[0x0][0x5c0] ;  /* 0x0001700000047ab9 */ /* 0x000fe20000000a00 */
[-C--:B------:R-:W-:Y:S01]  /*2fb0*/  FMUL R32, R32, R28.reuse ;  /* 0x0000001c20207220 */ /* 0x080fe20000400000 */
[----:B------:R-:W-:Y:S01]  /*2fc0*/  LEA R2, P3, R20, UR4, 0x1 ;  /* 0x0000000414027c11 */ /* 0x000fe2000f8608ff */
[-C--:B------:R-:W-:Y:S01]  /*2fd0*/  FMUL R33, R33, R28.reuse ;  /* 0x0000001c21217220 */ /* 0x080fe20000400000 */
[C---:B------:R-:W-:Y:S01]  /*2fe0*/  ISETP.GT.AND P0, PT, R25.reuse, RZ, PT ;  /* 0x000000ff1900720c */ /* 0x040fe20003f04270 */
[-C--:B------:R-:W-:Y:S01]  /*2ff0*/  FMUL R34, R34, R28.reuse ;  /* 0x0000001c22227220 */ /* 0x080fe20000400000 */
[----:B------:R-:W-:Y:S01]  /*3000*/  ISETP.GT.AND P1, PT, R25, 0x8, PT ;  /* 0x000000081900780c */ /* 0x000fe20003f24270 */
[----:B------:R-:W-:Y:S01]  /*3010*/  FMUL R35, R35, R28 ;  /* 0x0000001c23237220 */ /* 0x000fe20000400000 */
[----:B------:R-:W-:Y:S02]  /*3020*/  ISETP.GT.AND P2, PT, R26, RZ, P0 ;  /* 0x000000ff1a00720c */ /* 0x000fe40000744270 */
[----:B------:R-:W-:-:S02]  /*3030*/  F2FP.F16.F32.PACK_AB R32, RZ, R32 ;  /* 0x00000020ff20723e */ /* 0x000fc400000000ff */
[----:B------:R-:W-:Y:S02]  /*3040*/  LEA.HI.X R3, R20, UR5, R37, 0x1, P3 ;  /* 0x0000000514037c11 */ /* 0x000fe400098f0c25 */
[C---:B------:R-:W-:Y:S02]  /*3050*/  ISETP.GT.AND P0, PT, R26.reuse, 0x1, P0 ;  /* 0x000000011a00780c */ /* 0x040fe40000704270 */
[C---:B------:R-:W-:Y:S02]  /*3060*/  ISETP.GT.AND P3, PT, R26.reuse, RZ, P1 ;  /* 0x000000ff1a00720c */ /* 0x040fe40000f64270 */
[----:B------:R-:W-:Y:S02]  /*3070*/  ISETP.GT.AND P1, PT, R26, 0x1, P1 ;  /* 0x000000011a00780c */ /* 0x000fe40000f24270 */
[C---:B------:R-:W-:Y:S01]  /*3080*/  SHF.L.U64.HI R41, R40.reuse, 0x4, R41 ;  /* 0x0000000428297819 */ /* 0x040fe20000010229 */
[----:B------:R-:W-:Y:S01]  /*3090*/  @P2 STG.E.U16 desc[UR36][R2.64], R32 ;  /* 0x0000002002002986 */ /* 0x000fe2000c101524 */
[----:B------:R-:W-:-:S02]  /*30a0*/  LEA R4, P2, R40, R2, 0x4 ;  /* 0x0000000228047211 */ /* 0x000fc400078420ff */
[----:B------:R-:W-:Y:S02]  /*30b0*/  F2FP.F16.F32.PACK_AB R33, RZ, R33 ;  /* 0x00000021ff21723e */ /* 0x000fe400000000ff */
[----:B------:R-:W-:Y:S01]  /*30c0*/  F2FP.F16.F32.PACK_AB R34, RZ, R34 ;  /* 0x00000022ff22723e */ /* 0x000fe200000000ff */
[----:B------:R-:W-:Y:S01]  /*30d0*/  IMAD.X R5, R41, 0x1, R3, P2 ;  /* 0x0000000129057824 */ /* 0x000fe200010e0603 */
[----:B------:R-:W-:Y:S01]  /*30e0*/  F2FP.F16.F32.PACK_AB R35, RZ, R35 ;  /* 0x00000023ff23723e */ /* 0x000fe200000000ff */
[----:B------:R0:W-:Y:S04]  /*30f0*/  @P0 STG.E.U16 desc[UR36][R2.64+0x2], R33 ;  /* 0x0000022102000986 */ /* 0x0001e8000c101524 */
[----:B------:R1:W-:Y:S01]  /*3100*/  @P3 STG.E.U16 desc[UR36][R4.64], R34 ;  /* 0x0000002204003986 */ /* 0x0003e2000c101524 */
[----:B0-----:R-:W-:-:S02]  /*3110*/  @P1 IMAD.MOV.U32 R2, RZ, RZ, R4 ;  /* 0x000000ffff021224 */ /* 0x001fc400078e0004 */
[----:B------:R-:W-:-:S05]  /*3120*/  @P1 IMAD.MOV.U32 R3, RZ, RZ, R5 ;  /* 0x000000ffff031224 */ /* 0x000fca00078e0005 */
[----:B------:R1:W-:Y:S02]  /*3130*/  @P1 STG.E.U16 desc[UR36][R2.64+0x2], R35 ;  /* 0x0000022302001986 */ /* 0x0003e4000c101524 */
.L_x_39:
[----:B------:R-:W-:Y:S05]  /*3140*/  BSYNC B0 ;  /* 0x0000000000007941 */ /* 0x000fea0003800000 */
.L_x_33:
[C---:B------:R-:W-:Y:S01]  /*3150*/  LEA R22, P0, R16.reuse, R22, 0x1 ;  /* 0x0000001610167211 */ /* 0x040fe200078008ff */
[----:B------:R-:W-:Y:S01]  /*3160*/  ULDC.64 UR4, c[0x0][0x650] ;  /* 0x0001940000047ab9 */ /* 0x000fe20000000a00 */
[----:B------:R-:W-:Y:S02]  /*3170*/  IMAD.U32 R0, RZ, RZ, UR42 ;  /* 0x0000002aff007e24 */ /* 0x000fe4000f8e00ff */
[----:B------:R-:W-:Y:S01]  /*3180*/  LEA.HI.X R19, R16, R19, R24, 0x1, P0 ;  /* 0x0000001310137211 */ /* 0x000fe200000f0c18 */
[----:B------:R-:W-:Y:S01]  /*3190*/  IMAD.MOV.U32 R25, RZ, RZ, -0x1 ;  /* 0xffffffffff197424 */ /* 0x000fe200078e00ff */
[----:B------:R-:W-:Y:S01]  /*31a0*/  ISETP.GE.U32.AND P0, PT, R22, UR4, PT ;  /* 0x0000000416007c0c */ /* 0x000fe2000bf06070 */
[----:B------:R3:W-:Y:S01]  /*31b0*/  SYNCS.ARRIVE.TRANS64.A1T0 RZ, [R0+UR45], RZ ;  /* 0x000000ff00ff79a7 */ /* 0x0007e2000810002d */
[----:B------:R-:W-:Y:S02]  /*31c0*/  IMAD.MOV.U32 R26, RZ, RZ, -0x1 ;  /* 0xffffffffff1a7424 */ /* 0x000fe400078e00ff */
[----:B------:R-:W-:Y:S01]  /*31d0*/  ISETP.GE.U32.AND.EX P0, PT, R19, UR5, PT, P0 ;  /* 0x0000000513007c0c */ /* 0x000fe2000bf06100 */
[----:B------:R-:W-:Y:S01]  /*31e0*/  IMAD.MOV.U32 R27, RZ, RZ, -0x1 ;  /* 0xffffffffff1b7424 */ /* 0x000fe200078e00ff */
[----:B---3--:R-:W-:-:S11]  /*31f0*/  PRMT R0, RZ, 0x7610, R0 ;  /* 0x00007610ff007816 */ /* 0x008fd60000000000 */
[----:B------:R-:W-:Y:S05]  /*3200*/  @P0 BRA `(.L_x_40) ;  /* 0x00000004006c0947 */ /* 0x000fea0003800000 */
[----:B--2--5:R-:W2:Y:S01]  /*3210*/  S2R R10, SR_CTAID.X ;  /* 0x00000000000a7919 */ /* 0x024ea20000002500 */
[----:B-1----:R-:W1:Y:S01]  /*3220*/  LDC.64 R8, c[0x0][0x628] ;  /* 0x00018a00ff087b82 */ /* 0x002e620000000a00 */
[----:B------:R-:W-:Y:S01]  /*3230*/  ULDC UR4, c[0x0][0x150] ;  /* 0x0000540000047ab9 */ /* 0x000fe20000000800 */
[----:B------:R-:W-:Y:S01]  /*3240*/  IMAD.MOV.U32 R6, RZ, RZ, R22 ;  /* 0x000000ffff067224 */ /* 0x000fe200078e0016 */
[----:B------:R-:W3:Y:S01]  /*3250*/  S2R R20, SR_CTAID.Y ;  /* 0x0000000000147919 */ /* 0x000ee20000002600 */
[----:B------:R-:W-:-:S04]  /*3260*/  IMAD.MOV.U32 R7, RZ, RZ, R19 ;  /* 0x000000ffff077224 */ /* 0x000fc800078e0013 */
[----:B------:R-:W4:Y:S08]  /*3270*/  LDC R15, c[0x0][0x144] ;  /* 0x00005100ff0f7b82 */ /* 0x000f300000000800 */
[----:B------:R-:W0:Y:S08]  /*3280*/  LDC R0, c[0x0][0x630] ;  /* 0x00018c00ff007b82 */ /* 0x000e300000000800 */
[----:B------:R-:W0:Y:S01]  /*3290*/  LDC.64 R12, c[0x0][0x620] ;  /* 0x00018800ff0c7b82 */ /* 0x000e220000000a00 */
[----:B-1----:R-:W-:-:S04]  /*32a0*/  ISETP.NE.U32.AND P0, PT, R8, RZ, PT ;  /* 0x000000ff0800720c */ /* 0x002fc80003f05070 */
[----:B------:R-:W-:Y:S02]  /*32b0*/  ISETP.NE.AND.EX P0, PT, R9, RZ, PT, P0 ;  /* 0x000000ff0900720c */ /* 0x000fe40003f05300 */
[----:B--2---:R-:W-:-:S05]  /*32c0*/  I2FP.F32.U32 R2, R10 ;  /* 0x0000000a00027245 */ /* 0x004fca0000201000 */
[----:B------:R-:W-:-:S04]  /*32d0*/  FMUL R2, R2, UR4 ;  /* 0x0000000402027c20 */ /* 0x000fc80008400000 */
[----:B------:R1:W2:Y:S02]  /*32e0*/  F2I.U32.TRUNC.NTZ R14, R2 ;  /* 0x00000002000e7305 */ /* 0x0002a4000020f000 */
[----:B---34-:R-:W-:Y:S05]  /*32f0*/  @!P0 BRA `(.L_x_41) ;  /* 0x0000000000288947 */ /* 0x018fea0003800000 */
[----:B------:R-:W3:Y:S02]  /*3300*/  LDC R3, c[0x0][0x634] ;  /* 0x00018d00ff037b82 */ /* 0x000ee40000000800 */
[----:B---3--:R-:W-:-:S05]  /*3310*/  IADD3 R7, P0, R22, R3, RZ ;  /* 0x0000000316077210 */ /* 0x008fca0007f1e0ff */
[----:B------:R-:W-:-:S04]  /*3320*/  IMAD.X R11, RZ, RZ, R19, P0 ;  /* 0x000000ffff0b7224 */ /* 0x000fc800000e0613 */
[----:B-1----:R-:W-:-:S04]  /*3330*/  IMAD.WIDE.U32 R2, R11, R8, RZ ;  /* 0x000000080b027225 */ /* 0x002fc800078e00ff */
[----:B0-----:R-:W-:-:S04]  /*3340*/  IMAD.WIDE.U32 R4, P0, R7, R9, R2 ;  /* 0x0000000907047225 */ /* 0x001fc80007800002 */
[----:B------:R-:W-:-:S04]  /*3350*/  IMAD.WIDE.U32 R2, R7, R8, RZ ;  /* 0x0000000807027225 */ /* 0x000fc800078e00ff */
[----:B------:R-:W-:Y:S01]  /*3360*/  IMAD.X R7, RZ, RZ, RZ, P0 ;  /* 0x000000ffff077224 */ /* 0x000fe200000e06ff */
[----:B------:R-:W-:Y:S01]  /*3370*/  IADD3 RZ, P0, R3, R4, RZ ;  /* 0x0000000403ff7210 */ /* 0x000fe20007f1e0ff */
[----:B------:R-:W-:-:S04]  /*3380*/  IMAD.MOV.U32 R6, RZ, RZ, R5 ;  /* 0x000000ffff067224 */ /* 0x000fc800078e0005 */
[----:B------:R-:W-:-:S08]  /*3390*/  IMAD.WIDE.U32.X R6, R11, R9, R6, P0 ;  /* 0x000000090b067225 */ /* 0x000fd000000e0406 */
.L_x_41:
[-CC-:B0-----:R-:W-:Y:S01]  /*33a0*/  SHF.R.U64 R27, R6, R0.reuse, R7.reuse ;  /* 0x00000000061b7219 */ /* 0x181fe20000001207 */
[----:B------:R-:W0:Y:S01]  /*33b0*/  LDC.64 R32, c[0x0][0x640] ;  /* 0x00019000ff207b82 */ /* 0x000e220000000a00 */
[----:B------:R-:W-:Y:S01]  /*33c0*/  SHF.R.U32.HI R0, RZ, R0, R7 ;  /* 0x00000000ff007219 */ /* 0x000fe20000011607 */
[----:B-1----:R-:W-:Y:S01]  /*33d0*/  IMAD.MOV.U32 R2, RZ, RZ, R22 ;  /* 0x000000ffff027224 */ /* 0x002fe200078e0016 */
[----:B------:R-:W-:Y:S01]  /*33e0*/  IADD3 R5, P0, RZ, -R27, RZ ;  /* 0x8000001bff057210 */ /* 0x000fe20007f1e0ff */
[----:B--2---:R-:W-:Y:S01]  /*33f0*/  IMAD.MOV R14, RZ, RZ, -R14 ;  /* 0x000000ffff0e7224 */ /* 0x004fe200078e0a0e */
[----:B------:R-:W-:Y:S01]  /*3400*/  ULDC UR4, c[0x0][0x154] ;  /* 0x0000550000047ab9 */ /* 0x000fe20000000800 */
[----:B------:R-:W-:Y:S02]  /*3410*/  IMAD.MOV.U32 R7, RZ, RZ, 0x1 ;  /* 0x00000001ff077424 */ /* 0x000fe400078e00ff */
[----:B------:R-:W1:Y:S01]  /*3420*/  LDC R4, c[0x0][0x618] ;  /* 0x00018600ff047b82 */ /* 0x000e620000000800 */
[----:B------:R-:W-:-:S02]  /*3430*/  IMAD.X R3, RZ, RZ, ~R0, P0 ;  /* 0x000000ffff037224 */ /* 0x000fc400000e0e00 */
[----:B------:R-:W-:Y:S02]  /*3440*/  IMAD R14, R15, R14, R10 ;  /* 0x0000000e0f0e7224 */ /* 0x000fe400078e020a */
[-C--:B------:R-:W-:Y:S02]  /*3450*/  IMAD R0, R3, R12.reuse, RZ ;  /* 0x0000000c03007224 */ /* 0x080fe400078e02ff */
[----:B------:R-:W-:Y:S01]  /*3460*/  IMAD.MOV.U32 R3, RZ, RZ, R19 ;  /* 0x000000ffff037224 */ /* 0x000fe200078e0013 */
[----:B------:R-:W2:Y:S01]  /*3470*/  LDC R6, c[0x0][0x608] ;  /* 0x00018200ff067b82 */ /* 0x000ea20000000800 */
[----:B------:R-:W-:-:S04]  /*3480*/  IMAD.WIDE.U32 R2, R5, R12, R2 ;  /* 0x0000000c05027225 */ /* 0x000fc800078e0002 */
[----:B------:R-:W-:-:S03]  /*3490*/  IMAD R5, R5, R13, R0 ;  /* 0x0000000d05057224 */ /* 0x000fc600078e0200 */
[----:B------:R-:W3:Y:S01]  /*34a0*/  LDC R26, c[0x0][0x658] ;  /* 0x00019600ff1a7b82 */ /* 0x000ee20000000800 */
[----:B------:R-:W-:Y:S01]  /*34b0*/  I2FP.F32.U32 R0, R20 ;  /* 0x0000001400007245 */ /* 0x000fe20000201000 */
[----:B------:R-:W-:Y:S01]  /*34c0*/  IMAD.IADD R3, R3, 0x1, R5 ;  /* 0x0000000103037824 */ /* 0x000fe200078e0205 */
[----:B0-----:R-:W-:Y:S01]  /*34d0*/  ISETP.NE.U32.AND P0, PT, R32, RZ, PT ;  /* 0x000000ff2000720c */ /* 0x001fe20003f05070 */
[----:B------:R-:W-:Y:S02]  /*34e0*/  IMAD.MOV.U32 R5, RZ, RZ, -0x1 ;  /* 0xffffffffff057424 */ /* 0x000fe400078e00ff */
[----:B------:R-:W-:Y:S02]  /*34f0*/  FMUL R0, R0, UR4 ;  /* 0x0000000400007c20 */ /* 0x000fe40008400000 */
[----:B------:R-:W0:Y:S01]  /*3500*/  LDC R13, c[0x0][0x148] ;  /* 0x00005200ff0d7b82 */ /* 0x000e220000000800 */
[----:B-1----:R-:W-:Y:S01]  /*3510*/  SHF.R.U64 R10, R2, R4, R3 ;  /* 0x00000004020a7219 */ /* 0x002fe20000001203 */
[----:B------:R1:W4:Y:S01]  /*3520*/  F2I.U32.TRUNC.NTZ R11, R0 ;  /* 0x00000000000b7305 */ /* 0x000322000020f000 */
[----:B------:R-:W-:-:S02]  /*3530*/  ISETP.NE.AND.EX P0, PT, R33, RZ, PT, P0 ;  /* 0x000000ff2100720c */ /* 0x000fc40003f05300 */
[----:B------:R-:W-:-:S03]  /*3540*/  SHF.R.U32.HI R3, RZ, R4, R3 ;  /* 0x00000004ff037219 */ /* 0x000fc60000011603 */
[----:B------:R-:W0:Y:S01]  /*3550*/  LDC R21, c[0x0][0x648] ;  /* 0x00019200ff157b82 */ /* 0x000e220000000800 */
[-CC-:B--2---:R-:W-:Y:S02]  /*3560*/  SHF.R.U64 R8, R10, R6.reuse, R3.reuse ;  /* 0x000000060a087219 */ /* 0x184fe40000001203 */
[----:B------:R-:W-:-:S05]  /*3570*/  SHF.R.U32.HI R3, RZ, R6, R3 ;  /* 0x00000006ff037219 */ /* 0x000fca0000011603 */
[----:B------:R-:W2:Y:S01]  /*3580*/  LDC R34, c[0x0][0x638] ;  /* 0x00018e00ff227b82 */ /* 0x000ea20000000800 */
[-CC-:B---3--:R-:W-:Y:S02]  /*3590*/  SHF.R.U64 R12, R8, R26.reuse, R3.reuse ;  /* 0x0000001a080c7219 */ /* 0x188fe40000001203 */
[-C--:B------:R-:W-:Y:S02]  /*35a0*/  SHF.L.U32 R5, R5, R26.reuse, RZ ;  /* 0x0000001a05057219 */ /* 0x080fe400000006ff */
[-C--:B------:R-:W-:Y:S01]  /*35b0*/  SHF.R.U32.HI R3, RZ, R26.reuse, R3 ;  /* 0x0000001aff037219 */ /* 0x080fe20000011603 */
[----:B------:R-:W-:Y:S01]  /*35c0*/  IMAD.MOV.U32 R2, RZ, RZ, R12 ;  /* 0x000000ffff027224 */ /* 0x000fe200078e000c */
[----:B------:R-:W-:Y:S01]  /*35d0*/  SHF.L.U32 R26, R7, R26, RZ ;  /* 0x0000001a071a7219 */ /* 0x000fe200000006ff */
[----:B------:R-:W3:Y:S01]  /*35e0*/  LDC R35, c[0x0][0x610] ;  /* 0x00018400ff237b82 */ /* 0x000ee20000000800 */
[----:B------:R-:W-:-:S07]  /*35f0*/  LOP3.LUT R25, RZ, R5, RZ, 0x33, !PT ;  /* 0x00000005ff197212 */ /* 0x000fce00078e33ff */
[----:B------:R-:W0:Y:S01]  /*3600*/  LDC R15, c[0x0][0x600] ;  /* 0x00018000ff0f7b82 */ /* 0x000e220000000800 */
[----:B-1--4-:R-:W-:Y:S05]  /*3610*/  @!P0 BRA `(.L_x_42) ;  /* 0x0000000000288947 */ /* 0x012fea0003800000 */
        /* <DEDUP_REMOVED lines=10> */
.L_x_42:
[----:B------:R-:W-:Y:S01]  /*36c0*/  ISETP.NE.AND P0, PT, R23, 0x1, PT ;  /* 0x000000011700780c */ /* 0x000fe20003f05270 */
[----:B0-----:R-:W-:Y:S01]  /*36d0*/  VIADD R5, R15, 0xffffffff ;  /* 0xffffffff0f057836 */ /* 0x001fe20000000000 */
[----:B------:R-:W-:Y:S01]  /*36e0*/  SHF.R.U64 R0, R2, R21, R3 ;  /* 0x0000001502007219 */ /* 0x000fe20000001203 */
[----:B------:R-:W-:Y:S01]  /*36f0*/  IMAD.MOV R11, RZ, RZ, -R11 ;  /* 0x000000ffff0b7224 */ /* 0x000fe200078e0a0b */
[----:B------:R-:W-:Y:S01]  /*3700*/  LOP3.LUT R25, R8, R25, RZ, 0xc0, !PT ;  /* 0x0000001908197212 */ /* 0x000fe200078ec0ff */
[----:B------:R-:W-:Y:S02]  /*3710*/  IMAD.MOV.U32 R4, RZ, RZ, 0x1 ;  /* 0x00000001ff047424 */ /* 0x000fe400078e00ff */
[----:B------:R-:W-:Y:S02]  /*3720*/  IMAD.MOV R3, RZ, RZ, -R0 ;  /* 0x000000ffff037224 */ /* 0x000fe400078e0a00 */
[----:B------:R-:W-:Y:S01]  /*3730*/  IMAD R25, R26, R0, R25 ;  /* 0x000000001a197224 */ /* 0x000fe200078e0219 */
[----:B------:R-:W-:Y:S01]  /*3740*/  LOP3.LUT R0, R10, R5, RZ, 0xc0, !PT ;  /* 0x000000050a007212 */ /* 0x000fe200078ec0ff */
[----:B--2---:R-:W-:-:S02]  /*3750*/  IMAD R3, R3, R34, R12 ;  /* 0x0000002203037224 */ /* 0x004fc400078e020c */
[----:B------:R-:W-:Y:S02]  /*3760*/  @P0 IMAD R14, R13, R11, R20 ;  /* 0x0000000b0d0e0224 */ /* 0x000fe400078e0214 */
[--C-:B------:R-:W-:Y:S01]  /*3770*/  IMAD R2, R3, R15, R0.reuse ;  /* 0x0000000f03027224 */ /* 0x100fe200078e0200 */
[----:B------:R-:W-:Y:S01]  /*3780*/  PRMT R0, R4, 0x7610, R0 ;  /* 0x0000761004007816 */ /* 0x000fe20000000000 */
[----:B---3--:R-:W-:-:S05]  /*3790*/  IMAD R25, R25, R35, R14 ;  /* 0x0000002319197224 */ /* 0x008fca00078e020e */
[----:B------:R-:W-:Y:S02]  /*37a0*/  SEL R26, R2, R25, !P0 ;  /* 0x00000019021a7207 */ /* 0x000fe40004000000 */
[----:B------:R-:W-:-:S07]  /*37b0*/  SEL R25, R25, R2, !P0 ;  /* 0x0000000219197207 */ /* 0x000fce0004000000 */
.L_x_40:
[----:B------:R-:W-:Y:S02]  /*37c0*/  LOP3.LUT P0, RZ, R0, 0xff, RZ, 0xc0, !PT ;  /* 0x000000ff00ff7812 */ /* 0x000fe4000780c0ff */
[----:B------:R-:W-:-:S11]  /*37d0*/  LOP3.LUT R49, R49, 0x1, RZ, 0x3c, !PT ;  /* 0x0000000131317812 */ /* 0x000fd600078e3cff */
[----:B------:R-:W-:Y:S05]  /*37e0*/  @!P0 EXIT ;  /* 0x000000000000894d */ /* 0x000fea0003800000 */
[----:B------:R-:W-:Y:S05]  /*37f0*/  BRA `(.L_x_43) ;  /* 0xffffffe800387947 */ /* 0x000fea000383ffff */
.L_x_14:
[----:B------:R-:W-:-:S08]  /*3800*/  ISETP.NE.AND P0, PT, R0, RZ, PT ;  /* 0x000000ff0000720c */ /* 0x000fd00003f05270 */
[----:B-----5:R-:W0:-:S00]  /*3810*/  USETMAXREG.DEALLOC.CTAPOOL 0x28 ;  /* 0x00000028000079c8 */ /* 0x020e0000080e0500 */
[----:B------:R-:W-:Y:S05]  /*3820*/  @P0 EXIT ;  /* 0x000000000000094d */ /* 0x000fea0003800000 */
[----:B0-----:R-:W-:Y:S01]  /*3830*/  LOP3.LUT P0, RZ, R6, 0xff, RZ, 0xc0, !PT ;  /* 0x000000ff06ff7812 */ /* 0x001fe2000780c0ff */
[----:B------:R-:W-:Y:S02]  /*3840*/  IMAD.MOV.U32 R0, RZ, RZ, 0x1 ;  /* 0x00000001ff007424 */ /* 0x000fe400078e00ff */
[----:B------:R-:W-:-:S10]  /*3850*/  IMAD.MOV.U32 R7, RZ, RZ, RZ ;  /* 0x000000ffff077224 */ /* 0x000fd400078e00ff */
[----:B------:R-:W-:Y:S05]  /*3860*/  @!P0 BRA `(.L_x_44) ;  /* 0x0000000c00108947 */ /* 0x000fea0003800000 */
[----:B------:R-:W-:Y:S01]  /*3870*/  LOP3.LUT P1, RZ, R3, 0x1f, RZ, 0xc0, !PT ;  /* 0x0000001f03ff7812 */ /* 0x000fe2000782c0ff */
[----:B------:R-:W-:Y:S01]  /*3880*/  ULDC UR6, c[0x0][0x658] ;  /* 0x0001960000067ab9 */ /* 0x000fe20000000800 */
[----:B------:R-:W-:Y:S01]  /*3890*/  UMOV UR7, 0xffffffff ;  /* 0xffffffff00077882 */ /* 0x000fe20000000000 */
[----:B------:R-:W-:Y:S01]  /*38a0*/  BSSY B0, `(.L_x_44) ;  /* 0x00000c0000007945 */ /* 0x000fe20003800000 */
[----:B------:R-:W-:Y:S01]  /*38b0*/  USHF.L.U32 UR7, UR7, UR6, URZ ;  /* 0x0000000607077299 */ /* 0x000fe2000800063f */
[C---:B------:R-:W-:Y:S01]  /*38c0*/  ISETP.NE.AND P2, PT, R2.reuse, RZ, PT ;  /* 0x000000ff0200720c */ /* 0x040fe20003f45270 */
[----:B------:R-:W-:Y:S01]  /*38d0*/  IMAD.MOV.U32 R8, RZ, RZ, 0x1 ;  /* 0x00000001ff087424 */ /* 0x000fe200078e00ff */
[----:B------:R-:W-:Y:S01]  /*38e0*/  ISETP.NE.OR P1, PT, R2, RZ, !P1 ;  /* 0x000000ff0200720c */ /* 0x000fe20004f25670 */
[----:B------:R-:W-:Y:S01]  /*38f0*/  IMAD.MOV.U32 R0, RZ, RZ, 0x1 ;  /* 0x00000001ff007424 */ /* 0x000fe200078e00ff */
[----:B------:R-:W-:Y:S01]  /*3900*/  LOP3.LUT R6, R18, 0x2, RZ, 0xfc, !PT ;  /* 0x0000000212067812 */ /* 0x000fe200078efcff */
[----:B------:R-:W-:Y:S01]  /*3910*/  IMAD.MOV.U32 R7, RZ, RZ, RZ ;  /* 0x000000ffff077224 */ /* 0x000fe200078e00ff */
[----:B------:R-:W-:Y:S01]  /*3920*/  ULDC UR5, c[0x0][0x600] ;  /* 0x0001800000057ab9 */ /* 0x000fe20000000800 */
[----:B------:R-:W-:Y:S01]  /*3930*/  UMOV UR8, 0x1 ;  /* 0x0000000100087882 */ /* 0x000fe20000000000 */
[----:B------:R-:W-:-:S02]  /*3940*/  UIADD3 UR22, UR4, 0x1, URZ ;  /* 0x0000000104167890 */ /* 0x000fc4000fffe03f */
[----:B------:R-:W-:Y:S02]  /*3950*/  UIADD3 UR16, UR5, -0x1, URZ ;  /* 0xffffffff05107890 */ /* 0x000fe4000fffe03f */
[----:B------:R-:W-:Y:S02]  /*3960*/  USHF.L.U32 UR18, UR8, UR6, URZ ;  /* 0x0000000608127299 */ /* 0x000fe4000800063f */
[----:B------:R-:W-:Y:S01]  /*3970*/  ULOP3.LUT UR17, URZ, UR7, URZ, 0x33, !UPT ;  /* 0x000000073f117292 */ /* 0x000fe2000f8e333f */
[----:B------:R-:W-:-:S11]  /*3980*/  ULDC.64 UR20, c[0x0][0x198] ;  /* 0x0000660000147ab9 */ /* 0x000fd60000000a00 */
.L_x_56:
[----:B------:R-:W-:-:S03]  /*3990*/  UMOV UR5, 0xffffffff ;  /* 0xffffffff00057882 */ /* 0x000fc60000000000 */
[----:B------:R-:W-:Y:S05]  /*39a0*/  BRA.DIV UR5, `(.L_x_45) ;  /* 0x0000000e05f47947 */ /* 0x000fea000b800000 */
[----:B------:R-:W-:-:S13]  /*39b0*/  ELECT P0, URZ, PT ;  /* 0x00000000003f782f */ /* 0x000fda0003800000 */
.L_x_68:
[----:B------:R-:W0:Y:S01]  /*39c0*/  LDC R2, c[0x0][0x28c] ;  /* 0x0000a300ff027b82 */ /* 0x000e220000000800 */
[----:B------:R-:W-:Y:S01]  /*39d0*/  BSSY B1, `(.L_x_46) ;  /* 0x0000037000017945 */ /* 0x000fe20003800000 */
[----:B0-----:R-:W-:-:S13]  /*39e0*/  ISETP.LT.OR P0, PT, R2, 0x1, !P0 ;  /* 0x000000010200780c */ /* 0x001fda0004701670 */
[----:B------:R-:W-:Y:S05]  /*39f0*/  @P0 BRA `(.L_x_47) ;  /* 0x0000000000d00947 */ /* 0x000fea0003800000 */
[----:B------:R-:W-:Y:S02]  /*3a00*/  IMAD.SHL.U32 R26, R26, 0x8, RZ ;  /* 0x000000081a1a7824 */ /* 0x000fe400078e00ff */
[----:B------:R-:W-:Y:S02]  /*3a10*/  IMAD.SHL.U32 R25, R25, 0x40, RZ ;  /* 0x0000004019197824 */ /* 0x000fe400078e00ff */
[----:B------:R-:W-:Y:S02]  /*3a20*/  IMAD.MOV.U32 R11, RZ, RZ, RZ ;  /* 0x000000ffff0b7224 */ /* 0x000fe400078e00ff */
[----:B------:R-:W-:Y:S02]  /*3a30*/  IMAD.U32 R12, RZ, RZ, UR22 ;  /* 0x00000016ff0c7e24 */ /* 0x000fe4000f8e00ff */
[----:B------:R-:W-:Y:S02]  /*3a40*/  IMAD.MOV.U32 R2, RZ, RZ, R0 ;  /* 0x000000ffff027224 */ /* 0x000fe400078e0000 */
[----:B------:R-:W-:-:S07]  /*3a50*/  IMAD.MOV.U32 R3, RZ, RZ, R7 ;  /* 0x000000ffff037224 */ /* 0x000fce00078e0007 */
.L_x_51:
[----:B------:R-:W0:Y:S01]  /*3a60*/  S2R R5, SR_CgaCtaId ;  /* 0x0000000000057919 */ /* 0x000e220000008800 */
[----:B------:R-:W-:-:S04]  /*3a70*/  MOV R4, 0x400 ;  /* 0x0000040000047802 */ /* 0x000fc80000000f00 */
[----:B0-----:R-:W-:Y:S02]  /*3a80*/  LEA R10, R5, R4, 0x18 ;  /* 0x00000004050a7211 */ /* 0x001fe400078ec0ff */
[----:B------:R-:W-:Y:S01]  /*3a90*/  SHF.L.U32 R4, R2, 0x1f, RZ ;  /* 0x0000001f02047819 */ /* 0x000fe200000006ff */
[----:B------:R-:W0:Y:S02]  /*3aa0*/  @!P2 LDC R5, c[0x0][0x500] ;  /* 0x00014000ff05ab82 */ /* 0x000e240000000800 */
[----:B------:R-:W-:-:S04]  /*3ab0*/  IMAD R9, R3, 0x8, R10 ;  /* 0x0000000803097824 */ /* 0x000fc800078e020a */
[----:B------:R-:W1:Y:S02]  /*3ac0*/  SYNCS.PHASECHK.TRANS64.TRYWAIT P0, [R9+URZ+0x320], R4 ;  /* 0x00032004090075a7 */ /* 0x000e64000800017f */
[----:B-1----:R-:W-:Y:S05]  /*3ad0*/  @!P0 BRA `(.L_x_48) ;  /* 0x0000000c00cc8947 */ /* 0x002fea0003800000 */
.L_x_69:
[----:B-1----:R-:W-:Y:S01]  /*3ae0*/  PRMT R4, R6, 0x9910, RZ ;  /* 0x0000991006047816 */ /* 0x002fe200000000ff */
[----:B0-----:R0:W-:Y:S03]  /*3af0*/  @!P2 SYNCS.ARRIVE.TRANS64 RZ, [R9+URZ], R5 ;  /* 0x0000000509ffa9a7 */ /* 0x0011e6000800003f */
[----:B------:R-:W-:-:S13]  /*3b00*/  ISETP.NE.AND P0, PT, R4, 0x2, PT ;  /* 0x000000020400780c */ /* 0x000fda0003f05270 */
[----:B0-----:R-:W-:Y:S05]  /*3b10*/  @P0 BRA `(.L_x_49) ;  /* 0x0000000000040947 */ /* 0x001fea0003800000 */
[----:B------:R-:W-:Y:S01]  /*3b20*/  BPT.TRAP 0x1 ;  /* 0x000000040000795c */ /* 0x000fe20000300000 */
.L_x_49:
[----:B------:R-:W-:Y:S05]  /*3b30*/  @P1 BRA `(.L_x_50) ;  /* 0x0000000000041947 */ /* 0x000fea0003800000 */
[----:B------:R-:W-:Y:S01]  /*3b40*/  BPT.TRAP 0x1 ;  /* 0x000000040000795c */ /* 0x000fe20000300000 */
.L_x_50:
[--C-:B------:R-:W-:Y:S01]  /*3b50*/  IMAD R4, R3, 0x800, R10.reuse ;  /* 0x0000080003047824 */ /* 0x100fe200078e020a */
[----:B------:R-:W-:Y:S01]  /*3b60*/  R2UR UR9, R9 ;  /* 0x00000000090972ca */ /* 0x000fe200000e0000 */
[----:B------:R-:W-:Y:S01]  /*3b70*/  IMAD R10, R3, 0x100, R10 ;  /* 0x00000100030a7824 */ /* 0x000fe200078e020a */
[----:B------:R-:W-:Y:S01]  /*3b80*/  UIADD3 UR6, UP0, UR20, 0xf0, URZ ;  /* 0x000000f014067890 */ /* 0x000fe2000ff1e03f */
[----:B------:R-:W-:Y:S01]  /*3b90*/  VIADD R12, R12, 0xffffffff ;  /* 0xffffffff0c0c7836 */ /* 0x000fe20000000000 */
[----:B------:R-:W-:Y:S01]  /*3ba0*/  R2UR UR5, R4 ;  /* 0x00000000040572ca */ /* 0x000fe200000e0000 */
[----:B------:R-:W-:Y:S01]  /*3bb0*/  UIADD3 UR24, UP1, UR20, 0x1f0, URZ ;  /* 0x000001f014187890 */ /* 0x000fe2000ff3e03f */
[----:B------:R-:W-:Y:S01]  /*3bc0*/  R2UR UR8, R10 ;  /* 0x000000000a0872ca */ /* 0x000fe200000e0000 */
[----:B------:R-:W-:Y:S01]  /*3bd0*/  UIADD3.X UR7, URZ, UR21, URZ, UP0, !UPT ;  /* 0x000000153f077290 */ /* 0x000fe200087fe43f */
[----:B------:R-:W-:Y:S01]  /*3be0*/  R2UR UR11, R25 ;  /* 0x00000000190b72ca */ /* 0x000fe200000e0000 */
[----:B------:R-:W-:Y:S01]  /*3bf0*/  VIADD R3, R3, 0x1 ;  /* 0x0000000103037836 */ /* 0x000fe20000000000 */
[----:B------:R-:W-:Y:S01]  /*3c00*/  R2UR UR10, R11 ;  /* 0x000000000b0a72ca */ /* 0x000fe200000e0000 */
[----:B------:R-:W-:Y:S01]  /*3c10*/  UIADD3.X UR25, URZ, UR21, URZ, UP1, !UPT ;  /* 0x000000153f197290 */ /* 0x000fe20008ffe43f */
[----:B------:R-:W-:Y:S01]  /*3c20*/  R2UR UR12, R27 ;  /* 0x000000001b0c72ca */ /* 0x000fe200000e0000 */
[----:B------:R-:W-:Y:S01]  /*3c30*/  UMOV UR14, 0x0 ;  /* 0x00000000000e7882 */ /* 0x000fe20000000000 */
[----:B------:R-:W-:Y:S01]  /*3c40*/  R2UR UR19, R26 ;  /* 0x000000001a1372ca */ /* 0x000fe200000e0000 */
[----:B------:R-:W-:Y:S01]  /*3c50*/  UMOV UR15, 0x10000000 ;  /* 0x10000000000f7882 */ /* 0x000fe20000000000 */
[----:B------:R-:W-:Y:S01]  /*3c60*/  ISETP.GT.AND P3, PT, R12, 0x1, PT ;  /* 0x000000010c00780c */ /* 0x000fe20003f64270 */
[----:B------:R-:W-:Y:S01]  /*3c70*/  UIADD3 UR5, UR5, 0x780, URZ ;  /* 0x0000078005057890 */ /* 0x000fe2000fffe03f */
[----:B------:R-:W-:Y:S01]  /*3c80*/  ISETP.NE.AND P0, PT, R3, 0x64, PT ;  /* 0x000000640300780c */ /* 0x000fe20003f05270 */
[----:B------:R-:W-:Y:S01]  /*3c90*/  UIADD3 UR13, UR8, 0x32780, URZ ;  /* 0x00032780080d7890 */ /* 0x000fe2000fffe03f */
[----:B------:R-:W-:-:S02]  /*3ca0*/  VIADD R11, R11, 0x10 ;  /* 0x000000100b0b7836 */ /* 0x000fc40000000000 */
[----:B------:R-:W-:Y:S02]  /*3cb0*/  SEL R5, RZ, 0x1, P0 ;  /* 0x00000001ff057807 */ /* 0x000fe40000000000 */
[----:B------:R-:W-:Y:S01]  /*3cc0*/  UMOV UR8, UR5 ;  /* 0x0000000500087c82 */ /* 0x000fe20008000000 */
[----:B------:R-:W-:Y:S01]  /*3cd0*/  SEL R3, R3, RZ, P0 ;  /* 0x000000ff03037207 */ /* 0x000fe20000000000 */
[----:B------:R0:W-:Y:S01]  /*3ce0*/  UTMALDG.3D [UR8], [UR6], desc[UR14] ;  /* 0x00000e08060075b4 */ /* 0x0001e20008011000 */
[----:B------:R-:W-:Y:S01]  /*3cf0*/  LOP3.LUT R2, R2, R5, RZ, 0x3c, !PT ;  /* 0x0000000502027212 */ /* 0x000fe200078e3cff */
[----:B0-----:R-:W-:Y:S01]  /*3d00*/  UMOV UR8, UR13 ;  /* 0x0000000d00087c82 */ /* 0x001fe20008000000 */
[----:B------:R-:W-:Y:S02]  /*3d10*/  UMOV UR11, UR19 ;  /* 0x00000013000b7c82 */ /* 0x000fe40008000000 */
[----:B------:R0:W-:Y:S02]  /*3d20*/  UTMALDG.3D [UR8], [UR24], desc[UR14] ;  /* 0x00000e08180075b4 */ /* 0x0001e40008011000 */
[----:B0-----:R-:W-:Y:S05]  /*3d30*/  @P3 BRA `(.L_x_51) ;  /* 0xfffffffc00483947 */ /* 0x001fea000383ffff */
.L_x_47:
[----:B------:R-:W-:Y:S05]  /*3d40*/  BSYNC B1 ;  /* 0x0000000000017941 */ /* 0x000fea0003800000 */
.L_x_46:
[----:B------:R-:W-:Y:S01]  /*3d50*/  LOP3.LUT P3, RZ, R8, 0xff, RZ, 0xc0, !PT ;  /* 0x000000ff08ff7812 */ /* 0x000fe2000786c0ff */
[----:B------:R-:W-:Y:S01]  /*3d60*/  VIADD R4, R7, UR4 ;  /* 0x0000000407047c36 */ /* 0x000fe20008000000 */
[----:B------:R-:W-:Y:S01]  /*3d70*/  ULDC.64 UR6, c[0x0][0x650] ;  /* 0x0001940000067ab9 */ /* 0x000fe20000000a00 */
[----:B------:R-:W-:Y:S01]  /*3d80*/  IMAD.U32 R7, RZ, RZ, UR4 ;  /* 0x00000004ff077e24 */ /* 0x000fe2000f8e00ff */
[----:B------:R-:W-:Y:S01]  /*3d90*/  UISETP.GE.U32.AND UP0, UPT, UR4, 0x64, UPT ;  /* 0x000000640400788c */ /* 0x000fe2000bf06070 */
[----:B------:R-:W-:Y:S01]  /*3da0*/  BSSY B1, `(.L_x_52) ;  /* 0x000006d000017945 */ /* 0x000fe20003800000 */
[----:B------:R-:W-:Y:S01]  /*3db0*/  ISETP.GT.U32.AND P0, PT, R4, 0x63, PT ;  /* 0x000000630400780c */ /* 0x000fe20003f04070 */
[----:B------:R-:W-:Y:S01]  /*3dc0*/  IMAD.MOV.U32 R25, RZ, RZ, -0x1 ;  /* 0xffffffffff197424 */ /* 0x000fe200078e00ff */
[----:B------:R-:W-:Y:S01]  /*3dd0*/  PRMT R8, RZ, 0x7610, R8 ;  /* 0x00007610ff087816 */ /* 0x000fe20000000008 */
[----:B------:R-:W-:Y:S01]  /*3de0*/  IMAD.MOV.U32 R26, RZ, RZ, -0x1 ;  /* 0xffffffffff1a7424 */ /* 0x000fe200078e00ff */
[----:B------:R-:W-:Y:S01]  /*3df0*/  ISETP.LT.U32.AND P0, PT, R7, 0x64, P0 ;  /* 0x000000640700780c */ /* 0x000fe20000701070 */
[----:B------:R-:W-:Y:S01]  /*3e00*/  IMAD.MOV.U32 R27, RZ, RZ, -0x1 ;  /* 0xffffffffff1b7424 */ /* 0x000fe200078e00ff */
[----:B------:R-:W-:Y:S01]  /*3e10*/  PLOP3.LUT P4, PT, PT, PT, UP0, 0x80, 0x0 ;  /* 0x000000000000781c */ /* 0x000fe20003f8f008 */
[----:B------:R-:W0:Y:S01]  /*3e20*/  @P3 S2R R3, SR_CgaCtaId ;  /* 0x0000000000033919 */ /* 0x000e220000008800 */
[----:B------:R-:W-:-:S04]  /*3e30*/  @P3 MOV R2, 0x400 ;  /* 0x0000040000023802 */ /* 0x000fc80000000f00 */
[----:B0-----:R-:W-:Y:S01]  /*3e40*/  @P3 LEA R5, R3, R2, 0x18 ;  /* 0x0000000203053211 */ /* 0x001fe200078ec0ff */
[----:B------:R-:W-:-:S03]  /*3e50*/  IMAD.WIDE.U32 R2, R4, 0x51eb851f, RZ ;  /* 0x51eb851f04027825 */ /* 0x000fc600078e00ff */
[----:B------:R0:W-:Y:S01]  /*3e60*/  @P3 SYNCS.ARRIVE.TRANS64.A1T0 RZ, [R5+URZ+0x678], RZ ;  /* 0x000678ff05ff39a7 */ /* 0x0001e2000810003f */
[----:B------:R-:W-:Y:S02]  /*3e70*/  IADD3 R22, P3, R22, R16, RZ ;  /* 0x0000001016167210 */ /* 0x000fe40007f7e0ff */
[----:B------:R-:W-:-:S03]  /*3e80*/  PRMT R2, RZ, 0x7610, R2 ;  /* 0x00007610ff027816 */ /* 0x000fc60000000002 */
[----:B------:R-:W-:Y:S01]  /*3e90*/  IMAD.X R19, R19, 0x1, R24, P3 ;  /* 0x0000000113137824 */ /* 0x000fe200018e0618 */
[----:B0-----:R-:W-:Y:S02]  /*3ea0*/  SHF.R.U32.HI R5, RZ, 0x5, R3 ;  /* 0x00000005ff057819 */ /* 0x001fe40000011603 */
[----:B------:R-:W-:Y:S02]  /*3eb0*/  SEL R3, RZ, 0x1, !P0 ;  /* 0x00000001ff037807 */ /* 0x000fe40004000000 */
[----:B------:R-:W-:Y:S01]  /*3ec0*/  ISETP.GE.U32.AND P0, PT, R22, UR6, PT ;  /* 0x0000000616007c0c */ /* 0x000fe2000bf06070 */
[----:B------:R-:W-:Y:S01]  /*3ed0*/  IMAD R7, R5, -0x64, R4 ;  /* 0xffffff9c05077824 */ /* 0x000fe200078e0204 */
[----:B------:R-:W-:Y:S02]  /*3ee0*/  LOP3.LUT R0, R0, R3, RZ, 0x3c, !PT ;  /* 0x0000000300007212 */ /* 0x000fe400078e3cff */
[----:B------:R-:W-:Y:S02]  /*3ef0*/  ISETP.GE.U32.AND.EX P0, PT, R19, UR7, PT, P0 ;  /* 0x0000000713007c0c */ /* 0x000fe4000bf06100 */
[----:B------:R-:W-:-:S11]  /*3f00*/  @P4 LOP3.LUT R0, R0, 0x1, R5, 0x78, !PT ;  /* 0x0000000100004812 */ /* 0x000fd600078e7805 */
[----:B------:R-:W-:Y:S05]  /*3f10*/  @P0 BRA `(.L_x_53) ;  /* 0x0000000400540947 */ /* 0x000fea0003800000 */
[----:B------:R-:W0:Y:S01]  /*3f20*/  S2R R10, SR_CTAID.X ;  /* 0x00000000000a7919 */ /* 0x000e220000002500 */
[----:B------:R-:W-:Y:S01]  /*3f30*/  ULDC.64 UR6, c[0x0][0x628] ;  /* 0x00018a0000067ab9 */ /* 0x000fe20000000a00 */
[----:B------:R-:W1:Y:S01]  /*3f40*/  LDC R11, c[0x0][0x144] ;  /* 0x00005100ff0b7b82 */ /* 0x000e620000000800 */
[----:B------:R-:W-:Y:S01]  /*3f50*/  ISETP.NE.U32.AND P0, PT, RZ, UR6, PT ;  /* 0x00000006ff007c0c */ /* 0x000fe2000bf05070 */
[----:B------:R-:W2:Y:S01]  /*3f60*/  S2R R9, SR_CTAID.Y ;  /* 0x0000000000097919 */ /* 0x000ea20000002600 */
[----:B------:R-:W-:Y:S01]  /*3f70*/  ULDC UR5, c[0x0][0x150] ;  /* 0x0000540000057ab9 */ /* 0x000fe20000000800 */
[----:B------:R-:W-:Y:S01]  /*3f80*/  ULDC UR8, c[0x0][0x630] ;  /* 0x00018c0000087ab9 */ /* 0x000fe20000000800 */
[----:B------:R-:W-:Y:S01]  /*3f90*/  ISETP.NE.AND.EX P0, PT, RZ, UR7, PT, P0 ;  /* 0x00000007ff007c0c */ /* 0x000fe2000bf05300 */
[----:B------:R-:W-:Y:S01]  /*3fa0*/  IMAD.MOV.U32 R2, RZ, RZ, R22 ;  /* 0x000000ffff027224 */ /* 0x000fe200078e0016 */
[----:B0-----:R-:W-:-:S05]  /*3fb0*/  I2FP.F32.U32 R3, R10 ;  /* 0x0000000a00037245 */ /* 0x001fca0000201000 */
[----:B------:R-:W-:Y:S01]  /*3fc0*/  FMUL R12, R3, UR5 ;  /* 0x00000005030c7c20 */ /* 0x000fe20008400000 */
[----:B------:R-:W-:-:S05]  /*3fd0*/  IMAD.MOV.U32 R3, RZ, RZ, R19 ;  /* 0x000000ffff037224 */ /* 0x000fca00078e0013 */
[----:B--2---:R-:W-:Y:S05]  /*3fe0*/  @!P0 BRA `(.L_x_54) ;  /* 0x0000000000288947 */ /* 0x004fea0003800000 */
[----:B------:R-:W-:Y:S02]  /*3ff0*/  ULDC UR5, c[0x0][0x634] ;  /* 0x00018d0000057ab9 */ /* 0x000fe40000000800 */
[----:B------:R-:W-:-:S05]  /*4000*/  IADD3 R3, P0, R22, UR5, RZ ;  /* 0x0000000516037c10 */ /* 0x000fca000ff1e0ff */
[----:B------:R-:W-:-:S04]  /*4010*/  IMAD.X R13, RZ, RZ, R19, P0 ;  /* 0x000000ffff0d7224 */ /* 0x000fc800000e0613 */
[----:B------:R-:W-:-:S04]  /*4020*/  IMAD.WIDE.U32 R4, R13, UR6, RZ ;  /* 0x000000060d047c25 */ /* 0x000fc8000f8e00ff */
[----:B------:R-:W-:-:S04]  /*4030*/  IMAD.WIDE.U32 R4, P0, R3, UR7, R4 ;  /* 0x0000000703047c25 */ /* 0x000fc8000f800004 */
[----:B------:R-:W-:-:S04]  /*4040*/  IMAD.WIDE.U32 R2, R3, UR6, RZ ;  /* 0x0000000603027c25 */ /* 0x000fc8000f8e00ff */
[----:B------:R-:W-:Y:S01]  /*4050*/  IMAD.MOV.U32 R2, RZ, RZ, R5 ;  /* 0x000000ffff027224 */ /* 0x000fe200078e0005 */
[----:B------:R-:W-:Y:S01]  /*4060*/  IADD3 RZ, P3, R3, R4, RZ ;  /* 0x0000000403ff7210 */ /* 0x000fe20007f7e0ff */
[----:B------:R-:W-:-:S04]  /*4070*/  IMAD.X R3, RZ, RZ, RZ, P0 ;  /* 0x000000ffff037224 */ /* 0x000fc800000e06ff */
[----:B------:R-:W-:-:S08]  /*4080*/  IMAD.WIDE.U32.X R2, R13, UR7, R2, P3 ;  /* 0x000000070d027c25 */ /* 0x000fd000098e0402 */
.L_x_54:
[--C-:B------:R-:W-:Y:S01]  /*4090*/  SHF.R.U64 R27, R2, UR8, R3.reuse ;  /* 0x00000008021b7c19 */ /* 0x100fe20008001203 */
[----:B------:R-:W0:Y:S01]  /*40a0*/  F2I.U32.TRUNC.NTZ R12, R12 ;  /* 0x0000000c000c7305 */ /* 0x000e22000020f000 */
[----:B------:R-:W-:Y:S01]  /*40b0*/  SHF.R.U32.HI R2, RZ, UR8, R3 ;  /* 0x00000008ff027c19 */ /* 0x000fe20008011603 */
[----:B------:R-:W-:Y:S01]  /*40c0*/  ULDC.64 UR6, c[0x0][0x620] ;  /* 0x0001880000067ab9 */ /* 0x000fe20000000a00 */
[----:B------:R-:W-:Y:S01]  /*40d0*/  IADD3 R5, P0, RZ, -R27, RZ ;  /* 0x8000001bff057210 */ /* 0x000fe20007f1e0ff */
[----:B------:R-:W-:Y:S01]  /*40e0*/  IMAD.MOV.U32 R3, RZ, RZ, R19 ;  /* 0x000000ffff037224 */ /* 0x000fe200078e0013 */
[----:B------:R-:W-:Y:S01]  /*40f0*/  ULDC.64 UR8, c[0x0][0x640] ;  /* 0x0001900000087ab9 */ /* 0x000fe20000000a00 */
[----:B------:R-:W2:Y:S01]  /*4100*/  LDC R14, c[0x0][0x148] ;  /* 0x00005200ff0e7b82 */ /* 0x000ea20000000800 */
[----:B------:R-:W-:Y:S01]  /*4110*/  ULDC UR5, c[0x0][0x618] ;  /* 0x0001860000057ab9 */ /* 0x000fe20000000800 */
[----:B------:R-:W-:Y:S01]  /*4120*/  IMAD.X R2, RZ, RZ, ~R2, P0 ;  /* 0x000000ffff027224 */ /* 0x000fe200000e0e02 */
[----:B------:R-:W-:-:S03]  /*4130*/  ISETP.NE.U32.AND P0, PT, RZ, UR8, PT ;  /* 0x00000008ff007c0c */ /* 0x000fc6000bf05070 */
[----:B------:R-:W-:Y:S01]  /*4140*/  IMAD R4, R2, UR6, RZ ;  /* 0x0000000602047c24 */ /* 0x000fe2000f8e02ff */
[----:B------:R-:W-:Y:S01]  /*4150*/  ISETP.NE.AND.EX P0, PT, RZ, UR9, PT, P0 ;  /* 0x00000009ff007c0c */ /* 0x000fe2000bf05300 */
[----:B------:R-:W-:-:S04]  /*4160*/  IMAD.MOV.U32 R2, RZ, RZ, R22 ;  /* 0x000000ffff027224 */ /* 0x000fc800078e0016 */
[----:B------:R-:W-:Y:S01]  /*4170*/  IMAD.WIDE.U32 R2, R5, UR6, R2 ;  /* 0x0000000605027c25 */ /* 0x000fe2000f8e0002 */
[----:B------:R-:W-:-:S03]  /*4180*/  ULDC UR6, c[0x0][0x154] ;  /* 0x0000550000067ab9 */ /* 0x000fc60000000800 */
[----:B------:R-:W-:Y:S02]  /*4190*/  IMAD R5, R5, UR7, R4 ;  /* 0x0000000705057c24 */ /* 0x000fe4000f8e0204 */
[----:B0-----:R-:W-:Y:S02]  /*41a0*/  IMAD.MOV R4, RZ, RZ, -R12 ;  /* 0x000000ffff047224 */ /* 0x001fe400078e0a0c */
[----:B------:R-:W-:Y:S02]  /*41b0*/  IMAD.IADD R3, R3, 0x1, R5 ;  /* 0x0000000103037824 */ /* 0x000fe400078e0205 */
[----:B-1----:R-:W-:Y:S01]  /*41c0*/  IMAD R10, R11, R4, R10 ;  /* 0x000000040b0a7224 */ /* 0x002fe200078e020a */
[----:B------:R-:W-:Y:S02]  /*41d0*/  I2FP.F32.U32 R4, R9 ;  /* 0x0000000900047245 */ /* 0x000fe40000201000 */
[--C-:B------:R-:W-:Y:S02]  /*41e0*/  SHF.R.U64 R11, R2, UR5, R3.reuse ;  /* 0x00000005020b7c19 */ /* 0x100fe40008001203 */
[----:B------:R-:W-:Y:S01]  /*41f0*/  SHF.R.U32.HI R2, RZ, UR5, R3 ;  /* 0x00000005ff027c19 */ /* 0x000fe20008011603 */
[----:B------:R-:W-:Y:S01]  /*4200*/  FMUL R4, R4, UR6 ;  /* 0x0000000604047c20 */ /* 0x000fe20008400000 */
[----:B------:R-:W-:-:S02]  /*4210*/  ULDC UR5, c[0x0][0x608] ;  /* 0x0001820000057ab9 */ /* 0x000fc40000000800 */
[--C-:B------:R-:W-:Y:S01]  /*4220*/  SHF.R.U64 R13, R11, UR5, R2.reuse ;  /* 0x000000050b0d7c19 */ /* 0x100fe20008001202 */
[----:B------:R0:W1:Y:S01]  /*4230*/  F2I.U32.TRUNC.NTZ R20, R4 ;  /* 0x0000000400147305 */ /* 0x000062000020f000 */
[----:B------:R-:W-:Y:S01]  /*4240*/  SHF.R.U32.HI R2, RZ, UR5, R2 ;  /* 0x00000005ff027c19 */ /* 0x000fe20008011602 */
[----:B------:R-:W-:-:S03]  /*4250*/  ULDC UR5, c[0x0][0x658] ;  /* 0x0001960000057ab9 */ /* 0x000fc60000000800 */
[--C-:B------:R-:W-:Y:S02]  /*4260*/  SHF.R.U64 R12, R13, UR5, R2.reuse ;  /* 0x000000050d0c7c19 */ /* 0x100fe40008001202 */
[----:B------:R-:W-:-:S03]  /*4270*/  SHF.R.U32.HI R15, RZ, UR5, R2 ;  /* 0x00000005ff0f7c19 */ /* 0x000fc60008011602 */
[----:B------:R-:W-:Y:S02]  /*4280*/  IMAD.MOV.U32 R2, RZ, RZ, R12 ;  /* 0x000000ffff027224 */ /* 0x000fe400078e000c */
[----:B------:R-:W-:Y:S01]  /*4290*/  IMAD.MOV.U32 R3, RZ, RZ, R15 ;  /* 0x000000ffff037224 */ /* 0x000fe200078e000f */
[----:B0-----:R-:W-:Y:S06]  /*42a0*/  @!P0 BRA `(.L_x_55) ;  /* 0x0000000000288947 */ /* 0x001fec0003800000 */
        /* <DEDUP_REMOVED lines=10> */
.L_x_55:
[----:B------:R-:W-:Y:S01]  /*4350*/  ISETP.NE.AND P0, PT, R23, 0x1, PT ;  /* 0x000000011700780c */ /* 0x000fe20003f05270 */
[----:B------:R-:W-:Y:S01]  /*4360*/  ULDC UR5, c[0x0][0x648] ;  /* 0x0001920000057ab9 */ /* 0x000fe20000000800 */
[----:B------:R-:W-:Y:S01]  /*4370*/  LOP3.LUT R13, R13, UR17, RZ, 0xc0, !PT ;  /* 0x000000110d0d7c12 */ /* 0x000fe2000f8ec0ff */
[----:B-1----:R-:W-:Y:S01]  /*4380*/  IMAD.MOV R20, RZ, RZ, -R20 ;  /* 0x000000ffff147224 */ /* 0x002fe200078e0a14 */
[----:B------:R-:W-:Y:S01]  /*4390*/  SHF.R.U64 R2, R2, UR5, R3 ;  /* 0x0000000502027c19 */ /* 0x000fe20008001203 */
[----:B------:R-:W-:Y:S01]  /*43a0*/  ULDC UR5, c[0x0][0x638] ;  /* 0x00018e0000057ab9 */ /* 0x000fe20000000800 */
[----:B------:R-:W-:Y:S01]  /*43b0*/  LOP3.LUT R25, R11, UR16, RZ, 0xc0, !PT ;  /* 0x000000100b197c12 */ /* 0x000fe2000f8ec0ff */
[----:B------:R-:W-:Y:S02]  /*43c0*/  ULDC UR6, c[0x0][0x610] ;  /* 0x0001840000067ab9 */ /* 0x000fe40000000800 */
[----:B------:R-:W-:Y:S02]  /*43d0*/  IMAD.MOV R3, RZ, RZ, -R2 ;  /* 0x000000ffff037224 */ /* 0x000fe400078e0a02 */
[----:B------:R-:W-:-:S02]  /*43e0*/  IMAD R13, R2, UR18, R13 ;  /* 0x00000012020d7c24 */ /* 0x000fc4000f8e020d */
[----:B--2---:R-:W-:Y:S02]  /*43f0*/  @P0 IMAD R10, R14, R20, R9 ;  /* 0x000000140e0a0224 */ /* 0x004fe400078e0209 */
[----:B------:R-:W-:Y:S01]  /*4400*/  IMAD R12, R3, UR5, R12 ;  /* 0x00000005030c7c24 */ /* 0x000fe2000f8e020c */
[----:B------:R-:W-:Y:S01]  /*4410*/  ULDC UR5, c[0x0][0x600] ;  /* 0x0001800000057ab9 */ /* 0x000fe20000000800 */
[----:B------:R-:W-:Y:S02]  /*4420*/  IMAD R10, R13, UR6, R10 ;  /* 0x000000060d0a7c24 */ /* 0x000fe4000f8e020a */
[----:B------:R-:W-:Y:S02]  /*4430*/  IMAD R25, R12, UR5, R25 ;  /* 0x000000050c197c24 */ /* 0x000fe4000f8e0219 */
[----:B------:R-:W-:-:S03]  /*4440*/  IMAD.MOV.U32 R2, RZ, RZ, 0x1 ;  /* 0x00000001ff027424 */ /* 0x000fc600078e00ff */
[----:B------:R-:W-:Y:S02]  /*4450*/  SEL R26, R25, R10, !P0 ;  /* 0x0000000a191a7207 */ /* 0x000fe40004000000 */
[----:B------:R-:W-:-:S07]  /*4460*/  SEL R25, R10, R25, !P0 ;  /* 0x000000190a197207 */ /* 0x000fce0004000000 */
.L_x_53:
[----:B------:R-:W-:Y:S05]  /*4470*/  BSYNC B1 ;  /* 0x0000000000017941 */ /* 0x000fea0003800000 */
.L_x_52:
[----:B------:R-:W-:-:S13]  /*4480*/  LOP3.LUT P0, RZ, R2, 0xff, RZ, 0xc0, !PT ;  /* 0x000000ff02ff7812 */ /* 0x000fda000780c0ff */
[----:B------:R-:W-:Y:S05]  /*4490*/  @P0 BRA `(.L_x_56) ;  /* 0xfffffff4003c0947 */ /* 0x000fea000383ffff */
[----:B------:R-:W-:Y:S05]  /*44a0*/  BSYNC B0 ;  /* 0x0000000000007941 */ /* 0x000fea0003800000 */
.L_x_44:
[----:B------:R-:W-:Y:S01]  /*44b0*/  UMOV UR5, 0xffffffff ;  /* 0xffffffff00057882 */ /* 0x000fe20000000000 */
[----:B------:R-:W-:Y:S02]  /*44c0*/  IMAD.MOV.U32 R4, RZ, RZ, R0 ;  /* 0x000000ffff047224 */ /* 0x000fe400078e0000 */
[----:B------:R-:W-:Y:S05]  /*44d0*/  BRA.DIV UR5, `(.L_x_57) ;  /* 0x0000000605607947 */ /* 0x000fea000b800000 */
[----:B------:R-:W-:-:S13]  /*44e0*/  ELECT P0, URZ, PT ;  /* 0x00000000003f782f */ /* 0x000fda0003800000 */
.L_x_72:
[----:B------:R-:W-:Y:S05]  /*44f0*/  @!P0 EXIT ;  /* 0x000000000000894d */ /* 0x000fea0003800000 */
[----:B------:R-:W-:-:S04]  /*4500*/  LOP3.LUT R18, R18, 0x2, RZ, 0xfc, !PT ;  /* 0x0000000212127812 */ /* 0x000fc800078efcff */
[----:B------:R-:W-:-:S13]  /*4510*/  ISETP.NE.AND P0, PT, R18, 0x3, PT ;  /* 0x000000031200780c */ /* 0x000fda0003f05270 */
[----:B------:R-:W-:Y:S05]  /*4520*/  @!P0 BRA `(.L_x_58) ;  /* 0x0000000000048947 */ /* 0x000fea0003800000 */
[----:B------:R-:W-:Y:S01]  /*4530*/  BPT.TRAP 0x1 ;  /* 0x000000040000795c */ /* 0x000fe20000300000 */
.L_x_58:
[----:B------:R-:W0:Y:S01]  /*4540*/  S2R R3, SR_CgaCtaId ;  /* 0x0000000000037919 */ /* 0x000e220000008800 */
[----:B------:R-:W-:Y:S01]  /*4550*/  MOV R0, 0x400 ;  /* 0x0000040000007802 */ /* 0x000fe20000000f00 */
[----:B------:R-:W-:-:S03]  /*4560*/  IMAD.MOV.U32 R2, RZ, RZ, RZ ;  /* 0x000000ffff027224 */ /* 0x000fc600078e00ff */
[----:B0-----:R-:W-:-:S05]  /*4570*/  LEA R0, R3, R0, 0x18 ;  /* 0x0000000003007211 */ /* 0x001fca00078ec0ff */
[----:B------:R-:W-:-:S07]  /*4580*/  VIADD R0, R0, 0x320 ;  /* 0x0000032000007836 */ /* 0x000fce0000000000 */
.L_x_63:
[C---:B0-----:R-:W-:Y:S01]  /*4590*/  IMAD R8, R7.reuse, 0x8, R0 ;  /* 0x0000000807087824 */ /* 0x041fe200078e0200 */
[----:B------:R-:W-:Y:S01]  /*45a0*/  SHF.L.U32 R5, R4, 0x1f, RZ ;  /* 0x0000001f04057819 */ /* 0x000fe200000006ff */
[----:B------:R-:W-:-:S03]  /*45b0*/  VIADD R7, R7, 0x1 ;  /* 0x0000000107077836 */ /* 0x000fc60000000000 */
[----:B------:R-:W0:Y:S02]  /*45c0*/  SYNCS.PHASECHK.TRANS64.TRYWAIT P0, [R8+URZ], R5 ;  /* 0x00000005080075a7 */ /* 0x000e24000800017f */
[----:B------:R-:W-:-:S04]  /*45d0*/  ISETP.NE.AND P1, PT, R7, 0x64, PT ;  /* 0x000000640700780c */ /* 0x000fc80003f25270 */
[----:B------:R-:W-:Y:S02]  /*45e0*/  SEL R3, RZ, 0x1, P1 ;  /* 0x00000001ff037807 */ /* 0x000fe40000800000 */
[----:B------:R-:W-:Y:S02]  /*45f0*/  SEL R7, R7, RZ, P1 ;  /* 0x000000ff07077207 */ /* 0x000fe40000800000 */
[----:B------:R-:W-:-:S03]  /*4600*/  LOP3.LUT R9, R4, R3, RZ, 0x3c, !PT ;  /* 0x0000000304097212 */ /* 0x000fc600078e3cff */
[----:B------:R-:W-:Y:S01]  /*4610*/  IMAD R11, R7, 0x8, R0 ;  /* 0x00000008070b7824 */ /* 0x000fe200078e0200 */
[----:B------:R-:W-:Y:S01]  /*4620*/  SHF.L.U32 R6, R9, 0x1f, RZ ;  /* 0x0000001f09067819 */ /* 0x000fe200000006ff */
[----:B0-----:R-:W-:Y:S06]  /*4630*/  @!P0 BRA `(.L_x_59) ;  /* 0x00000004002c8947 */ /* 0x001fec0003800000 */
.L_x_73:
[----:B------:R-:W1:Y:S01]  /*4640*/  SYNCS.PHASECHK.TRANS64.TRYWAIT P0, [R11+URZ], R6 ;  /* 0x000000060b0075a7 */ /* 0x000e62000800017f */
[----:B------:R-:W-:-:S05]  /*4650*/  VIADD R3, R7, 0x1 ;  /* 0x0000000107037836 */ /* 0x000fca0000000000 */
[----:B------:R-:W-:-:S04]  /*4660*/  ISETP.NE.AND P1, PT, R3, 0x64, PT ;  /* 0x000000640300780c */ /* 0x000fc80003f25270 */
[----:B------:R-:W-:Y:S02]  /*4670*/  SEL R4, RZ, 0x1, P1 ;  /* 0x00000001ff047807 */ /* 0x000fe40000800000 */
[----:B------:R-:W-:Y:S02]  /*4680*/  SEL R3, R3, RZ, P1 ;  /* 0x000000ff03037207 */ /* 0x000fe40000800000 */
[----:B------:R-:W-:-:S03]  /*4690*/  LOP3.LUT R9, R9, R4, RZ, 0x3c, !PT ;  /* 0x0000000409097212 */ /* 0x000fc600078e3cff */
[----:B0-----:R-:W-:Y:S01]  /*46a0*/  IMAD R8, R3, 0x8, R0 ;  /* 0x0000000803087824 */ /* 0x001fe200078e0200 */
[----:B------:R-:W-:Y:S01]  /*46b0*/  SHF.L.U32 R5, R9, 0x1f, RZ ;  /* 0x0000001f09057819 */ /* 0x000fe200000006ff */
[----:B-1----:R-:W-:Y:S06]  /*46c0*/  @!P0 BRA `(.L_x_60) ;  /* 0x00000004001c8947 */ /* 0x002fec0003800000 */
.L_x_74:
        /* <DEDUP_REMOVED lines=9> */
.L_x_75:
[----:B------:R-:W1:Y:S01]  /*4760*/  SYNCS.PHASECHK.TRANS64.TRYWAIT P0, [R6+URZ], R3 ;  /* 0x00000003060075a7 */ /* 0x000e62000800017f */
[----:B------:R-:W-:-:S05]  /*4770*/  VIADD R2, R2, 0x4 ;  /* 0x0000000402027836 */ /* 0x000fca0000000000 */
[----:B------:R-:W-:Y:S01]  /*4780*/  ISETP.NE.AND P1, PT, R2, 0x64, PT ;  /* 0x000000640200780c */ /* 0x000fe20003f25270 */
[----:B-1----:R-:W-:-:S12]  /*4790*/  @!P0 BRA `(.L_x_62) ;  /* 0x0000000400108947 */ /* 0x002fd80003800000 */
.L_x_76:
[----:B------:R-:W-:-:S05]  /*47a0*/  VIADD R7, R7, 0x1 ;  /* 0x0000000107077836 */ /* 0x000fca0000000000 */
[----:B------:R-:W-:-:S04]  /*47b0*/  ISETP.NE.AND P0, PT, R7, 0x64, PT ;  /* 0x000000640700780c */ /* 0x000fc80003f05270 */
[----:B-1----:R-:W-:Y:S02]  /*47c0*/  SEL R3, RZ, 0x1, P0 ;  /* 0x00000001ff037807 */ /* 0x002fe40000000000 */
[----:B------:R-:W-:Y:S02]  /*47d0*/  SEL R7, R7, RZ, P0 ;  /* 0x000000ff07077207 */ /* 0x000fe40000000000 */
[----:B------:R-:W-:Y:S01]  /*47e0*/  LOP3.LUT R4, R4, R3, RZ, 0x3c, !PT ;  /* 0x0000000304047212 */ /* 0x000fe200078e3cff */
[----:B------:R-:W-:Y:S06]  /*47f0*/  @P1 BRA `(.L_x_63) ;  /* 0xfffffffc00641947 */ /* 0x000fec000383ffff */
[----:B------:R-:W-:Y:S05]  /*4800*/  EXIT ;  /* 0x000000000000794d */ /* 0x000fea0003800000 */
.L_x_16:
[----:B0-----:R-:W-:-:S04]  /*4810*/  IMAD.U32 R3, RZ, RZ, UR48 ;  /* 0x00000030ff037e24 */ /* 0x001fc8000f8e00ff */
[----:B------:R0:W1:Y:S03]  /*4820*/  SYNCS.PHASECHK.TRANS64.TRYWAIT P0, [R3+URZ+-0x8], R0 ;  /* 0xfffff800030075a7 */ /* 0x000066000800017f */
[----:B-1----:R-:W-:Y:S05]  /*4830*/  @!P0 NANOSLEEP.SYNCS 0x989680 ;  /* 0x009896800000895d */ /* 0x002fea0003900000 */
[----:B------:R-:W1:Y:S02]  /*4840*/  @!P0 SYNCS.PHASECHK.TRANS64 P0, [R3+URZ+-0x8], R0 ;  /* 0xfffff800030085a7 */ /* 0x000e64000800007f */
[----:B-1----:R-:W-:Y:S05]  /*4850*/  @!P0 BRA `(.L_x_16) ;  /* 0xfffffffc00ec8947 */ /* 0x002fea000383ffff */
[----:B------:R-:W-:Y:S05]  /*4860*/  BRA `(.L_x_64) ;  /* 0xffffffd800307947 */ /* 0x000fea000383ffff */
.L_x_21:
[----:B-1----:R1:W2:Y:S02]  /*4870*/  SYNCS.PHASECHK.TRANS64.TRYWAIT P1, [R0+URZ], R3 ;  /* 0x00000003000075a7 */ /* 0x0022a4000802017f */
[----:B--2---:R-:W-:Y:S05]  /*4880*/  @!P1 NANOSLEEP.SYNCS 0x989680 ;  /* 0x009896800000995d */ /* 0x004fea0003900000 */
[----:B------:R-:W2:Y:S02]  /*4890*/  @!P1 SYNCS.PHASECHK.TRANS64 P1, [R0+URZ], R3 ;  /* 0x00000003000095a7 */ /* 0x000ea4000802007f */
[----:B--2---:R-:W-:Y:S05]  /*48a0*/  @!P1 BRA `(.L_x_21) ;  /* 0xfffffffc00f09947 */ /* 0x004fea000383ffff */
[----:B------:R-:W-:Y:S05]  /*48b0*/  BRA `(.L_x_20) ;  /* 0xffffffd800947947 */ /* 0x000fea000383ffff */
.L_x_26:
[----:B-1----:R-:W-:-:S04]  /*48c0*/  IMAD.U32 R3, RZ, RZ, UR4 ;  /* 0x00000004ff037e24 */ /* 0x002fc8000f8e00ff */
[----:B------:R1:W2:Y:S03]  /*48d0*/  SYNCS.PHASECHK.TRANS64.TRYWAIT P1, [R3+URZ], R2 ;  /* 0x00000002030075a7 */ /* 0x0002a6000802017f */
[----:B--2---:R-:W-:Y:S05]  /*48e0*/  @!P1 NANOSLEEP.SYNCS 0x989680 ;  /* 0x009896800000995d */ /* 0x004fea0003900000 */
[----:B------:R-:W2:Y:S02]  /*48f0*/  @!P1 SYNCS.PHASECHK.TRANS64 P1, [R3+URZ], R2 ;  /* 0x00000002030095a7 */ /* 0x000ea4000802007f */
[----:B--2---:R-:W-:Y:S05]  /*4900*/  @!P1 BRA `(.L_x_26) ;  /* 0xfffffffc00ec9947 */ /* 0x004fea000383ffff */
[----:B------:R-:W-:Y:S05]  /*4910*/  BRA `(.L_x_25) ;  /* 0xffffffd800f07947 */ /* 0x000fea000383ffff */
.L_x_32:
[----:B0-----:R-:W-:-:S04]  /*4920*/  IMAD.U32 R3, RZ, RZ, UR48 ;  /* 0x00000030ff037e24 */ /* 0x001fc8000f8e00ff */
[----:B------:R0:W1:Y:S03]  /*4930*/  SYNCS.PHASECHK.TRANS64.TRYWAIT P0, [R3+URZ+0x8], R0 ;  /* 0x00000800030075a7 */ /* 0x000066000800017f */
[----:B-1----:R-:W-:Y:S05]  /*4940*/  @!P0 NANOSLEEP.SYNCS 0x989680 ;  /* 0x009896800000895d */ /* 0x002fea0003900000 */
[----:B------:R-:W1:Y:S02]  /*4950*/  @!P0 SYNCS.PHASECHK.TRANS64 P0, [R3+URZ+0x8], R0 ;  /* 0x00000800030085a7 */ /* 0x000e64000800007f */
[----:B-1----:R-:W-:Y:S05]  /*4960*/  @!P0 BRA `(.L_x_32) ;  /* 0xfffffffc00ec8947 */ /* 0x002fea000383ffff */
[----:B------:R-:W-:Y:S05]  /*4970*/  BRA `(.L_x_65) ;  /* 0xffffffdc00cc7947 */ /* 0x000fea000383ffff */
.L_x_45:
[----:B------:R-:W-:Y:S01]  /*4980*/  BSSY B1, `(.L_x_66) ;  /* 0x0000006000017945 */ /* 0x000fe20003800000 */
[----:B------:R-:W-:-:S07]  /*4990*/  IMAD.MOV.U32 R15, RZ, RZ, -0x1 ;  /* 0xffffffffff0f7424 */ /* 0x000fce00078e00ff */
[----:B------:R-:W-:Y:S05]  /*49a0*/  WARPSYNC.COLLECTIVE R15, `(.L_x_67) ;  /* 0x000000000f0c7348 */ /* 0x000fea0003c00000 */
[----:B------:R-:W-:Y:S02]  /*49b0*/  ELECT P6, UR62, PT ;  /* 0x00000000003e782f */ /* 0x000fe400038c0000 */
[----:B------:R-:W-:Y:S01]  /*49c0*/  MOV R14, UR62 ;  /* 0x0000003e000e7c02 */ /* 0x000fe20008000f00 */
[----:B------:R-:W-:Y:S10]  /*49d0*/  ENDCOLLECTIVE ;  /* 0x000000000000791b */ /* 0x000ff40003800000 */
.L_x_67:
[----:B------:R-:W-:Y:S05]  /*49e0*/  BSYNC B1 ;  /* 0x0000000000017941 */ /* 0x000fea0003800000 */
.L_x_66:
[----:B------:R-:W-:Y:S01]  /*49f0*/  PLOP3.LUT P0, PT, P6, PT, PT, 0x80, 0x0 ;  /* 0x000000000000781c */ /* 0x000fe2000370f070 */
[----:B------:R-:W-:-:S12]  /*4a00*/  BRA `(.L_x_68) ;  /* 0xffffffec00ec7947 */ /* 0x000fd8000383ffff */
.L_x_48:
[----:B-1----:R1:W2:Y:S02]  /*4a10*/  SYNCS.PHASECHK.TRANS64.TRYWAIT P0, [R9+URZ+0x320], R4 ;  /* 0x00032004090075a7 */ /* 0x0022a4000800017f */
[----:B--2---:R-:W-:Y:S05]  /*4a20*/  @!P0 NANOSLEEP.SYNCS 0x989680 ;  /* 0x009896800000895d */ /* 0x004fea0003900000 */
[----:B------:R-:W2:Y:S02]  /*4a30*/  @!P0 SYNCS.PHASECHK.TRANS64 P0, [R9+URZ+0x320], R4 ;  /* 0x00032004090085a7 */ /* 0x000ea4000800007f */
[----:B--2---:R-:W-:Y:S05]  /*4a40*/  @!P0 BRA `(.L_x_48) ;  /* 0xfffffffc00f08947 */ /* 0x004fea000383ffff */
[----:B------:R-:W-:Y:S05]  /*4a50*/  BRA `(.L_x_69) ;  /* 0xfffffff000207947 */ /* 0x000fea000383ffff */
.L_x_57:
[----:B------:R-:W-:Y:S01]  /*4a60*/  BSSY B0, `(.L_x_70) ;  /* 0x0000006000007945 */ /* 0x000fe20003800000 */
[----:B------:R-:W-:-:S07]  /*4a70*/  IMAD.MOV.U32 R15, RZ, RZ, -0x1 ;  /* 0xffffffffff0f7424 */ /* 0x000fce00078e00ff */
[----:B------:R-:W-:Y:S05]  /*4a80*/  WARPSYNC.COLLECTIVE R15, `(.L_x_71) ;  /* 0x000000000f0c7348 */ /* 0x000fea0003c00000 */
[----:B------:R-:W-:Y:S02]  /*4a90*/  ELECT P6, UR62, PT ;  /* 0x00000000003e782f */ /* 0x000fe400038c0000 */
[----:B------:R-:W-:Y:S01]  /*4aa0*/  MOV R14, UR62 ;  /* 0x0000003e000e7c02 */ /* 0x000fe20008000f00 */
[----:B------:R-:W-:Y:S10]  /*4ab0*/  ENDCOLLECTIVE ;  /* 0x000000000000791b */ /* 0x000ff40003800000 */
.L_x_71:
[----:B------:R-:W-:Y:S05]  /*4ac0*/  BSYNC B0 ;  /* 0x0000000000007941 */ /* 0x000fea0003800000 */
.L_x_70:
[----:B------:R-:W-:Y:S01]  /*4ad0*/  PLOP3.LUT P0, PT, P6, PT, PT, 0x80, 0x0 ;  /* 0x000000000000781c */ /* 0x000fe2000370f070 */
[----:B------:R-:W-:-:S12]  /*4ae0*/  BRA `(.L_x_72) ;  /* 0xfffffff800807947 */ /* 0x000fd8000383ffff */
.L_x_59:
[----:B0-----:R0:W1:Y:S02]  /*4af0*/  SYNCS.PHASECHK.TRANS64.TRYWAIT P0, [R8+URZ], R5 ;  /* 0x00000005080075a7 */ /* 0x001064000800017f */
[----:B-1----:R-:W-:Y:S05]  /*4b00*/  @!P0 NANOSLEEP.SYNCS 0x989680 ;  /* 0x009896800000895d */ /* 0x002fea0003900000 */
[----:B------:R-:W1:Y:S02]  /*4b10*/  @!P0 SYNCS.PHASECHK.TRANS64 P0, [R8+URZ], R5 ;  /* 0x00000005080085a7 */ /* 0x000e64000800007f */
[----:B-1----:R-:W-:Y:S05]  /*4b20*/  @!P0 BRA `(.L_x_59) ;  /* 0xfffffffc00f08947 */ /* 0x002fea000383ffff */
[----:B------:R-:W-:Y:S05]  /*4b30*/  BRA `(.L_x_73) ;  /* 0xfffffff800c07947 */ /* 0x000fea000383ffff */
.L_x_60:
[----:B0-----:R0:W1:Y:S02]  /*4b40*/  SYNCS.PHASECHK.TRANS64.TRYWAIT P0, [R11+URZ], R6 ;  /* 0x000000060b0075a7 */ /* 0x001064000800017f */
[----:B-1----:R-:W-:Y:S05]  /*4b50*/  @!P0 NANOSLEEP.SYNCS 0x989680 ;  /* 0x009896800000895d */ /* 0x002fea0003900000 */
[----:B------:R-:W1:Y:S02]  /*4b60*/  @!P0 SYNCS.PHASECHK.TRANS64 P0, [R11+URZ], R6 ;  /* 0x000000060b0085a7 */ /* 0x000e64000800007f */
[----:B-1----:R-:W-:Y:S05]  /*4b70*/  @!P0 BRA `(.L_x_60) ;  /* 0xfffffffc00f08947 */ /* 0x002fea000383ffff */
[----:B------:R-:W-:Y:S05]  /*4b80*/  BRA `(.L_x_74) ;  /* 0xfffffff800d07947 */ /* 0x000fea000383ffff */
.L_x_61:
[----:B0-----:R0:W1:Y:S02]  /*4b90*/  SYNCS.PHASECHK.TRANS64.TRYWAIT P0, [R8+URZ], R5 ;  /* 0x00000005080075a7 */ /* 0x001064000800017f */
[----:B-1----:R-:W-:Y:S05]  /*4ba0*/  @!P0 NANOSLEEP.SYNCS 0x989680 ;  /* 0x009896800000895d */ /* 0x002fea0003900000 */
[----:B------:R-:W1:Y:S02]  /*4bb0*/  @!P0 SYNCS.PHASECHK.TRANS64 P0, [R8+URZ], R5 ;  /* 0x00000005080085a7 */ /* 0x000e64000800007f */
[----:B-1----:R-:W-:Y:S05]  /*4bc0*/  @!P0 BRA `(.L_x_61) ;  /* 0xfffffffc00f08947 */ /* 0x002fea000383ffff */
[----:B------:R-:W-:Y:S05]  /*4bd0*/  BRA `(.L_x_75) ;  /* 0xfffffff800e07947 */ /* 0x000fea000383ffff */
.L_x_62:
[----:B-1----:R1:W2:Y:S02]  /*4be0*/  SYNCS.PHASECHK.TRANS64.TRYWAIT P0, [R6+URZ], R3 ;  /* 0x00000003060075a7 */ /* 0x0022a4000800017f */
[----:B--2---:R-:W-:Y:S05]  /*4bf0*/  @!P0 NANOSLEEP.SYNCS 0x989680 ;  /* 0x009896800000895d */ /* 0x004fea0003900000 */
[----:B------:R-:W2:Y:S02]  /*4c00*/  @!P0 SYNCS.PHASECHK.TRANS64 P0, [R6+URZ], R3 ;  /* 0x00000003060085a7 */ /* 0x000ea4000800007f */
[----:B--2---:R-:W-:Y:S05]  /*4c10*/  @!P0 BRA `(.L_x_62) ;  /* 0xfffffffc00f08947 */ /* 0x004fea000383ffff */
[----:B------:R-:W-:Y:S05]  /*4c20*/  BRA `(.L_x_76) ;  /* 0xfffffff800dc7947 */ /* 0x000fea000383ffff */
.L_x_77:
[----:B------:R-:W-:-:S00]  /*4c30*/  BRA `(.L_x_77) ;  /* 0xfffffffc00fc7947 */ /* 0x000fc0000383ffff */
[----:B------:R-:W-:-:S00]  /*4c40*/  NOP ;  /* 0x0000000000007918 */ /* 0x000fc00000000000 */
        /* <DEDUP_REMOVED lines=11> */
.L_x_78:


//--------------------- .nv.global.init           --------------------------
	.section	.nv.global.init,"aw",@progbits
.nv.global.init:
	.type		$str$22,@object
	.size		$str$22,($str$23 - $str$22)
$str$22:
        /*0000*/ 	.byte	0x6b, 0x5f, 0x74, 0x69, 0x6c, 0x65, 0x5f, 0x63, 0x6f, 0x75, 0x6e, 0x74, 0x20, 0x3e, 0x3d, 0x20
        /*0010*/ 	.byte	0x31, 0x00
	.type		$str$23,@object
	.size		$str$23,(__unnamed_1 - $str$23)
$str$23:
        /*0012*/ 	.byte	0x2f, 0x74, 0x6d, 0x70, 0x2f, 0x63, 0x75, 0x74, 0x6c, 0x61, 0x73, 0x73, 0x5f, 0x73, 0x77, 0x65
        /*0022*/ 	.byte	0x65, 0x70, 0x5f, 0x73, 0x72, 0x63, 0x2f, 0x69, 0x6e, 0x63, 0x6c, 0x75, 0x64, 0x65, 0x2f, 0x63
        /*0032*/ 	.byte	0x75, 0x74, 0x6c, 0x61, 0x73, 0x73, 0x2f, 0x67, 0x65, 0x6d, 0x6d, 0x2f, 0x63, 0x6f, 0x6c, 0x6c
        /*0042*/ 	.byte	0x65, 0x63, 0x74, 0x69, 0x76, 0x65, 0x2f, 0x73, 0x6d, 0x39, 0x30, 0x5f, 0x6d, 0x6d, 0x61, 0x5f
        /*0052*/ 	.byte	0x74, 0x6d, 0x61, 0x5f, 0x67, 0x6d, 0x6d, 0x61, 0x5f, 0x73, 0x73, 0x5f, 0x77, 0x61, 0x72, 0x70
        /*0062*/ 	.byte	0x73, 0x70, 0x65, 0x63, 0x69, 0x61, 0x6c, 0x69, 0x7a, 0x65, 0x64, 0x2e, 0x68, 0x70, 0x70, 0x00
	.type		__unnamed_1,@object
	.size		__unnamed_1,(.L_0 - __unnamed_1)
__unnamed_1:
        /*0072*/ 	.byte	0x76, 0x6f, 0x69, 0x64, 0x20, 0x63, 0x75, 0x74, 0x6c, 0x61, 0x73, 0x73, 0x3a, 0x3a, 0x67, 0x65
        /* <DEDUP_REMOVED lines=179> */
        /*0bb2*/ 	.byte	0x79, 0x5d, 0x00
.L_0:


//--------------------- .nv.shared._ZN7cutlass13device_kernelINS_4gemm6kernel13GemmUniversalIN4cute5tupleIJiiiiEEENS1_10collective13CollectiveMmaINS1_34MainloopSm90TmaGmmaWarpSpecializedILi100ENS5_IJNS4_1CILi1EEESB_SB_EEENS1_32KernelTmaWarpSpecializedPingpongEEENS5_IJNSA_ILi64EEENSA_ILi8EEENSA_ILi16EEEEEENS_6half_tENS5_IJlSB_lEEESJ_SK_NS4_8TiledMMAINS4_8MMA_AtomIJNS4_4SM904GMMA24MMA_64x8x16_F32F16F16_SSILNSO_5MajorE0ELSQ_0ELNSO_7ScaleInE1ELSR_1EEEEEENS4_6LayoutISC_NS5_IJNSA_ILi0EEESV_SV_EEEEENS5_IJNS4_10UnderscoreESY_SY_EEEEENS4_13SM90_TMA_LOADENS4_14ComposedLayoutINS4_7SwizzleILi1ELi4ELi3EEENS4_18smem_ptr_flag_bitsILi16EEENSU_INS5_IJSG_SH_EEENS5_IJSH_SB_EEEEEEEvNS4_8identityES11_S1A_vS1B_EENS_8epilogue10collective6detail29Sm90TmaWarpSpecializedAdapterINS1E_15DefaultEpilogueISJ_SK_SK_NS1D_6thread17LinearCombinationISJ_Li1EffLNS1I_9ScaleType4KindE0ELNS_15FloatRoundStyleE2ESJ_EENS1_15EpilogueDefaultEEEEEvvEEEEvNT_6ParamsE --------------------------
	.section	.nv.shared._ZN7cutlass13device_kernelINS_4gemm6kernel13GemmUniversalIN4cute5tupleIJiiiiEEENS1_10collective13CollectiveMmaINS1_34MainloopSm90TmaGmmaWarpSpecializedILi100ENS5_IJNS4_1CILi1EEESB_SB_EEENS1_32KernelTmaWarpSpecializedPingpongEEENS5_IJNSA_ILi64EEENSA_ILi8EEENSA_ILi16EEEEEENS_6half_tENS5_IJlSB_lEEESJ_SK_NS4_8TiledMMAINS4_8MMA_AtomIJNS4_4SM904GMMA24MMA_64x8x16_F32F16F16_SSILNSO_5MajorE0ELSQ_0ELNSO_7ScaleInE1ELSR_1EEEEEENS4_6LayoutISC_NS5_IJNSA_ILi0EEESV_SV_EEEEENS5_IJNS4_10UnderscoreESY_SY_EEEEENS4_13SM90_TMA_LOADENS4_14ComposedLayoutINS4_7SwizzleILi1ELi4ELi3EEENS4_18smem_ptr_flag_bitsILi16EEENSU_INS5_IJSG_SH_EEENS5_IJSH_SB_EEEEEEEvNS4_8identityES11_S1A_vS1B_EENS_8epilogue10collective6detail29Sm90TmaWarpSpecializedAdapterINS1E_15DefaultEpilogueISJ_SK_SK_NS1D_6thread17LinearCombinationISJ_Li1EffLNS1I_9ScaleType4KindE0ELNS_15FloatRoundStyleE2ESJ_EENS1_15EpilogueDefaultEEEEEvvEEEEvNT_6ParamsE,"aw",@nobits
	.sectionflags	@""
	.align	16
	.zero		1024


//--------------------- .nv.shared.reserved.0     --------------------------
	.section	.nv.shared.reserved.0,"aw",@nobits
	.weak		__nv_reservedSMEM_offset_0_alias
	.size		__nv_reservedSMEM_offset_0_alias, 0, 0
	.other		__nv_reservedSMEM_offset_0_alias,@"STO_CUDA_RESERVED_SHARED STV_DEFAULT"
__nv_reservedSMEM_offset_0_alias:
	.zero		0


//--------------------- .nv.global                --------------------------
	.section	.nv.global,"aw",@nobits
.nv.global:
	.type		_ZN40_INTERNAL_296f4990_4_k_cu_cafea1b2_132494cute1_E,@object
	.size		_ZN40_INTERNAL_296f4990_4_k_cu_cafea1b2_132494cute1_E,(_ZN40_INTERNAL_296f4990_4_k_cu_cafea1b2_132494cuda3std3__45__cpo6cbeginE - _ZN40_INTERNAL_296f4990_4_k_cu_cafea1b2_132494cute1_E)
_ZN40_INTERNAL_296f4990_4_k_cu_cafea1b2_132494cute1_E:
	.zero		1
	.type		_ZN40_INTERNAL_296f4990_4_k_cu_cafea1b2_132494cuda3std3__45__cpo6cbeginE,@object
	.size		_ZN40_INTERNAL_296f4990_4_k_cu_cafea1b2_132494cuda3std3__45__cpo6cbeginE,(_ZN40_INTERNAL_296f4990_4_k_cu_cafea1b2_132494cuda3std3__48in_placeE - _ZN40_INTERNAL_296f4990_4_k_cu_cafea1b2_132494cuda3std3__45__cpo6cbeginE)
_ZN40_INTERNAL_296f4990_4_k_cu_cafea1b2_132494cuda3std3__45__cpo6cbeginE:
	.zero		1
	.type		_ZN40_INTERNAL_296f4990_4_k_cu_cafea1b2_132494cuda3std3__48in_placeE,@object
	.size		_ZN40_INTERNAL_296f4990_4_k_cu_cafea1b2_132494cuda3std3__48in_placeE,(_ZN40_INTERNAL_296f4990_4_k_cu_cafea1b2_132494cuda3std6ranges3__45__cpo9iter_moveE - _ZN40_INTERNAL_296f4990_4_k_cu_cafea1b2_132494cuda3std3__48in_placeE)
_ZN40_INTERNAL_296f4990_4_k_cu_cafea1b2_132494cuda3std3__48in_placeE:
	.zero		1
	.type		_ZN40_INTERNAL_296f4990_4_k_cu_cafea1b2_132494cuda3std6ranges3__45__cpo9iter_moveE,@object
	.size		_ZN40_INTERNAL_296f4990_4_k_cu_cafea1b2_132494cuda3std6ranges3__45__cpo9iter_moveE,(_ZN40_INTERNAL_296f4990_4_k_cu_cafea1b2_132494cuda3std3__45__cpo5beginE - _ZN40_INTERNAL_296f4990_4_k_cu_cafea1b2_132494cuda3std6ranges3__45__cpo9iter_moveE)
_ZN40_INTERNAL_296f4990_4_k_cu_cafea1b2_132494cuda3std6ranges3__45__cpo9iter_moveE:
	.zero		1
	.type		_ZN40_INTERNAL_296f4990_4_k_cu_cafea1b2_132494cuda3std3__45__cpo5beginE,@object
	.size		_ZN40_INTERNAL_296f4990_4_k_cu_cafea1b2_132494cuda3std3__45__cpo5beginE,(_ZN40_INTERNAL_296f4990_4_k_cu_cafea1b2_132494cuda3std3__442_GLOBAL__N__296f4990_4_k_cu_cafea1b2_132496ignoreE - _ZN40_INTERNAL_296f4990_4_k_cu_cafea1b2_132494cuda3std3__45__cpo5beginE)
_ZN40_INTERNAL_296f4990_4_k_cu_cafea1b2_132494cuda3std3__45__cpo5beginE:
	.zero		1
	.type		_ZN40_INTERNAL_296f4990_4_k_cu_cafea1b2_132494cuda3std3__442_GLOBAL__N__296f4990_4_k_cu_cafea1b2_132496ignoreE,@object
	.size		_ZN40_INTERNAL_296f4990_4_k_cu_cafea1b2_132494cuda3std3__442_GLOBAL__N__296f4990_4_k_cu_cafea1b2_132496ignoreE,(_ZN40_INTERNAL_296f4990_4_k_cu_cafea1b2_132494cute7productE - _ZN40_INTERNAL_296f4990_4_k_cu_cafea1b2_132494cuda3std3__442_GLOBAL__N__296f4990_4_k_cu_cafea1b2_132496ignoreE)
_ZN40_INTERNAL_296f4990_4_k_cu_cafea1b2_132494cuda3std3__442_GLOBAL__N__296f4990_4_k_cu_cafea1b2_132496ignoreE:
	.zero		1
	.type		_ZN40_INTERNAL_296f4990_4_k_cu_cafea1b2_132494cute7productE,@object
	.size		_ZN40_INTERNAL_296f4990_4_k_cu_cafea1b2_132494cute7productE,(_ZN40_INTERNAL_296f4990_4_k_cu_cafea1b2_132494cuda3std3__45__cpo3endE - _ZN40_INTERNAL_296f4990_4_k_cu_cafea1b2_132494cute7productE)
_ZN40_INTERNAL_296f4990_4_k_cu_cafea1b2_132494cute7productE:
	.zero		1
	.type		_ZN40_INTERNAL_296f4990_4_k_cu_cafea1b2_132494cuda3std3__45__cpo3endE,@object
	.size		_ZN40_INTERNAL_296f4990_4_k_cu_cafea1b2_132494cuda3std3__45__cpo3endE,(_ZN40_INTERNAL_296f4990_4_k_cu_cafea1b2_132494cuda3std3__419piecewise_constructE - _ZN40_INTERNAL_296f4990_4_k_cu_cafea1b2_132494cuda3std3__45__cpo3endE)
_ZN40_INTERNAL_296f4990_4_k_cu_cafea1b2_132494cuda3std3__45__cpo3endE:
	.zero		1
	.type		_ZN40_INTERNAL_296f4990_4_k_cu_cafea1b2_132494cuda3std3__419piecewise_constructE,@object
	.size		_ZN40_INTERNAL_296f4990_4_k_cu_cafea1b2_132494cuda3std3__419piecewise_constructE,(_ZN40_INTERNAL_296f4990_4_k_cu_cafea1b2_132494cuda3std3__45__cpo4cendE - _ZN40_INTERNAL_296f4990_4_k_cu_cafea1b2_132494cuda3std3__419piecewise_constructE)
_ZN40_INTERNAL_296f4990_4_k_cu_cafea1b2_132494cuda3std3__419piecewise_constructE:
	.zero		1
	.type		_ZN40_INTERNAL_296f4990_4_k_cu_cafea1b2_132494cuda3std3__45__cpo4cendE,@object
	.size		_ZN40_INTERNAL_296f4990_4_k_cu_cafea1b2_132494cuda3std3__45__cpo4cendE,(_ZN40_INTERNAL_296f4990_4_k_cu_cafea1b2_132494cuda3std6ranges3__45__cpo4swapE - _ZN40_INTERNAL_296f4990_4_k_cu_cafea1b2_132494cuda3std3__45__cpo4cendE)
_ZN40_INTERNAL_296f4990_4_k_cu_cafea1b2_132494cuda3std3__45__cpo4cendE:
	.zero		1
	.type		_ZN40_INTERNAL_296f4990_4_k_cu_cafea1b2_132494cuda3std6ranges3__45__cpo4swapE,@object
	.size		_ZN40_INTERNAL_296f4990_4_k_cu_cafea1b2_132494cuda3std6ranges3__45__cpo4swapE,(.L_8 - _ZN40_INTERNAL_296f4990_4_k_cu_cafea1b2_132494cuda3std6ranges3__45__cpo4swapE)
_ZN40_INTERNAL_296f4990_4_k_cu_cafea1b2_132494cuda3std6ranges3__45__cpo4swapE:
	.zero		1
.L_8:


//--------------------- .nv.constant0._ZN7cutlass13device_kernelINS_4gemm6kernel13GemmUniversalIN4cute5tupleIJiiiiEEENS1_10collective13CollectiveMmaINS1_34MainloopSm90TmaGmmaWarpSpecializedILi100ENS5_IJNS4_1CILi1EEESB_SB_EEENS1_32KernelTmaWarpSpecializedPingpongEEENS5_IJNSA_ILi64EEENSA_ILi8EEENSA_ILi16EEEEEENS_6half_tENS5_IJlSB_lEEESJ_SK_NS4_8TiledMMAINS4_8MMA_AtomIJNS4_4SM904GMMA24MMA_64x8x16_F32F16F16_SSILNSO_5MajorE0ELSQ_0ELNSO_7ScaleInE1ELSR_1EEEEEENS4_6LayoutISC_NS5_IJNSA_ILi0EEESV_SV_EEEEENS5_IJNS4_10UnderscoreESY_SY_EEEEENS4_13SM90_TMA_LOADENS4_14ComposedLayoutINS4_7SwizzleILi1ELi4ELi3EEENS4_18smem_ptr_flag_bitsILi16EEENSU_INS5_IJSG_SH_EEENS5_IJSH_SB_EEEEEEEvNS4_8identityES11_S1A_vS1B_EENS_8epilogue10collective6detail29Sm90TmaWarpSpecializedAdapterINS1E_15DefaultEpilogueISJ_SK_SK_NS1D_6thread17LinearCombinationISJ_Li1EffLNS1I_9ScaleType4KindE0ELNS_15FloatRoundStyleE2ESJ_EENS1_15EpilogueDefaultEEEEEvvEEEEvNT_6ParamsE --------------------------
	.section	.nv.constant0._ZN7cutlass13device_kernelINS_4gemm6kernel13GemmUniversalIN4cute5tupleIJiiiiEEENS1_10collective13CollectiveMmaINS1_34MainloopSm90TmaGmmaWarpSpecializedILi100ENS5_IJNS4_1CILi1EEESB_SB_EEENS1_32KernelTmaWarpSpecializedPingpongEEENS5_IJNSA_ILi64EEENSA_ILi8EEENSA_ILi16EEEEEENS_6half_tENS5_IJlSB_lEEESJ_SK_NS4_8TiledMMAINS4_8MMA_AtomIJNS4_4SM904GMMA24MMA_64x8x16_F32F16F16_SSILNSO_5MajorE0ELSQ_0ELNSO_7ScaleInE1ELSR_1EEEEEENS4_6LayoutISC_NS5_IJNSA_ILi0EEESV_SV_EEEEENS5_IJNS4_10UnderscoreESY_SY_EEEEENS4_13SM90_TMA_LOADENS4_14ComposedLayoutINS4_7SwizzleILi1ELi4ELi3EEENS4_18smem_ptr_flag_bitsILi16EEENSU_INS5_IJSG_SH_EEENS5_IJSH_SB_EEEEEEEvNS4_8identityES11_S1A_vS1B_EENS_8epilogue10collective6detail29Sm90TmaWarpSpecializedAdapterINS1E_15DefaultEpilogueISJ_SK_SK_NS1D_6thread17LinearCombinationISJ_Li1EffLNS1I_9ScaleType4KindE0ELNS_15FloatRoundStyleE2ESJ_EENS1_15EpilogueDefaultEEEEEvvEEEEvNT_6ParamsE,"a",@progbits
	.sectionflags	@""
	.align	4
.nv.constant0._ZN7cutlass13device_kernelINS_4gemm6kernel13GemmUniversalIN4cute5tupleIJiiiiEEENS1_10collective13CollectiveMmaINS1_34MainloopSm90TmaGmmaWarpSpecializedILi100ENS5_IJNS4_1CILi1EEESB_SB_EEENS1_32KernelTmaWarpSpecializedPingpongEEENS5_IJNSA_ILi64EEENSA_ILi8EEENSA_ILi16EEEEEENS_6half_tENS5_IJlSB_lEEESJ_SK_NS4_8TiledMMAINS4_8MMA_AtomIJNS4_4SM904GMMA24MMA_64x8x16_F32F16F16_SSILNSO_5MajorE0ELSQ_0ELNSO_7ScaleInE1ELSR_1EEEEEENS4_6LayoutISC_NS5_IJNSA_ILi0EEESV_SV_EEEEENS5_IJNS4_10UnderscoreESY_SY_EEEEENS4_13SM90_TMA_LOADENS4_14ComposedLayoutINS4_7SwizzleILi1ELi4ELi3EEENS4_18smem_ptr_flag_bitsILi16EEENSU_INS5_IJSG_SH_EEENS5_IJSH_SB_EEEEEEEvNS4_8identityES11_S1A_vS1B_EENS_8epilogue10collective6detail29Sm90TmaWarpSpecializedAdapterINS1E_15DefaultEpilogueISJ_SK_SK_NS1D_6thread17LinearCombinationISJ_Li1EffLNS1I_9ScaleType4KindE0ELNS_15FloatRoundStyleE2ESJ_EENS1_15EpilogueDefaultEEEEEvvEEEEvNT_6ParamsE:
	.zero		1664


//--------------------- SYMBOLS --------------------------

	.type		.nv.reservedSmem.offset0,@object
	.size		.nv.reservedSmem.offset0,0x4
	.type		__assertfail,@function
